	.headerflags	@"EF_CUDA_TEXMODE_UNIFIED EF_CUDA_64BIT_ADDRESS EF_CUDA_SM86 EF_CUDA_VIRTUAL_SM(EF_CUDA_SM86)"
	.elftype	@"ET_EXEC"


//--------------------- .nv.info                  --------------------------
	.section	.nv.info,"",@"SHT_CUDA_INFO"
	.align	4


	//----- nvinfo : EIATTR_REGCOUNT
	.align		4
        /*0000*/ 	.byte	0x04, 0x2f
        /*0002*/ 	.short	(.L_8 - .L_7)
	.align		4
.L_7:
        /*0004*/ 	.word	index@(triton_red_fused_add_embedding_native_layer_norm_0)
        /*0008*/ 	.word	0x00000048


	//----- nvinfo : EIATTR_MIN_STACK_SIZE
	.align		4
.L_8:
        /*000c*/ 	.byte	0x04, 0x12
        /*000e*/ 	.short	(.L_10 - .L_9)
	.align		4
.L_9:
        /*0010*/ 	.word	index@(triton_red_fused_add_embedding_native_layer_norm_0)
        /*0014*/ 	.word	0x00000000


	//----- nvinfo : EIATTR_FRAME_SIZE
	.align		4
.L_10:
        /*0018*/ 	.byte	0x04, 0x11
        /*001a*/ 	.short	(.L_12 - .L_11)
	.align		4
.L_11:
        /*001c*/ 	.word	index@(triton_red_fused_add_embedding_native_layer_norm_0)
        /*0020*/ 	.word	0x00000000


	//----- nvinfo : EIATTR_MIN_STACK_SIZE
	.align		4
.L_12:
        /*0024*/ 	.byte	0x04, 0x12
        /*0026*/ 	.short	(.L_14 - .L_13)
	.align		4
.L_13:
        /*0028*/ 	.word	index@(triton_red_fused_add_embedding_native_layer_norm_0)
        /*002c*/ 	.word	0x00000000
.L_14:


//--------------------- .nv.info.triton_red_fused_add_embedding_native_layer_norm_0 --------------------------
	.section	.nv.info.triton_red_fused_add_embedding_native_layer_norm_0,"",@"SHT_CUDA_INFO"
	.sectionflags	@""
	.align	4


	//----- nvinfo : EIATTR_CUDA_API_VERSION
	.align		4
        /*0000*/ 	.byte	0x04, 0x37
        /*0002*/ 	.short	(.L_16 - .L_15)
.L_15:
        /*0004*/ 	.word	0x0000007c


	//----- nvinfo : EIATTR_SW2861232_WAR
	.align		4
.L_16:
        /*0008*/ 	.byte	0x01, 0x35
	.zero		2


	//----- nvinfo : EIATTR_PARAM_CBANK
	.align		4
        /*000c*/ 	.byte	0x04, 0x0a
        /*000e*/ 	.short	(.L_18 - .L_17)
	.align		4
.L_17:
        /*0010*/ 	.word	index@(.nv.constant0.triton_red_fused_add_embedding_native_layer_norm_0)
        /*0014*/ 	.short	0x0160
        /*0016*/ 	.short	0x0048


	//----- nvinfo : EIATTR_CBANK_PARAM_SIZE
	.align		4
.L_18:
        /*0018*/ 	.byte	0x03, 0x19
        /*001a*/ 	.short	0x0048


	//----- nvinfo : EIATTR_KPARAM_INFO
	.align		4
        /*001c*/ 	.byte	0x04, 0x17
        /*001e*/ 	.short	(.L_20 - .L_19)
.L_19:
        /*0020*/ 	.word	0x00000000
        /*0024*/ 	.short	0x0009
        /*0026*/ 	.short	0x0040
        /*0028*/ 	.byte	0x00, 0xf4, 0x21, 0x00


	//----- nvinfo : EIATTR_KPARAM_INFO
	.align		4
.L_20:
        /*002c*/ 	.byte	0x04, 0x17
        /*002e*/ 	.short	(.L_22 - .L_21)
.L_21:
        /*0030*/ 	.word	0x00000000
        /*0034*/ 	.short	0x0008
        /*0036*/ 	.short	0x003c
        /*0038*/ 	.byte	0x00, 0xf0, 0x11, 0x00


	//----- nvinfo : EIATTR_KPARAM_INFO
	.align		4
.L_22:
        /*003c*/ 	.byte	0x04, 0x17
        /*003e*/ 	.short	(.L_24 - .L_23)
.L_23:
        /*0040*/ 	.word	0x00000000
        /*0044*/ 	.short	0x0007
        /*0046*/ 	.short	0x0038
        /*0048*/ 	.byte	0x00, 0xf0, 0x11, 0x00


	//----- nvinfo : EIATTR_KPARAM_INFO
	.align		4
.L_24:
        /*004c*/ 	.byte	0x04, 0x17
        /*004e*/ 	.short	(.L_26 - .L_25)
.L_25:
        /*0050*/ 	.word	0x00000000
        /*0054*/ 	.short	0x0006
        /*0056*/ 	.short	0x0030
        /*0058*/ 	.byte	0x00, 0xf4, 0x21, 0x00


	//----- nvinfo : EIATTR_KPARAM_INFO
	.align		4
.L_26:
        /*005c*/ 	.byte	0x04, 0x17
        /*005e*/ 	.short	(.L_28 - .L_27)
.L_27:
        /*0060*/ 	.word	0x00000000
        /*0064*/ 	.short	0x0005
        /*0066*/ 	.short	0x0028
        /*0068*/ 	.byte	0x00, 0xf4, 0x21, 0x00


	//----- nvinfo : EIATTR_KPARAM_INFO
	.align		4
.L_28:
        /*006c*/ 	.byte	0x04, 0x17
        /*006e*/ 	.short	(.L_30 - .L_29)
.L_29:
        /*0070*/ 	.word	0x00000000
        /*0074*/ 	.short	0x0004
        /*0076*/ 	.short	0x0020
        /*0078*/ 	.byte	0x00, 0xf4, 0x21, 0x00


	//----- nvinfo : EIATTR_KPARAM_INFO
	.align		4
.L_30:
        /*007c*/ 	.byte	0x04, 0x17
        /*007e*/ 	.short	(.L_32 - .L_31)
.L_31:
        /*0080*/ 	.word	0x00000000
        /*0084*/ 	.short	0x0003
        /*0086*/ 	.short	0x0018
        /*0088*/ 	.byte	0x00, 0xf4, 0x21, 0x00


	//----- nvinfo : EIATTR_KPARAM_INFO
	.align		4
.L_32:
        /*008c*/ 	.byte	0x04, 0x17
        /*008e*/ 	.short	(.L_34 - .L_33)
.L_33:
        /*0090*/ 	.word	0x00000000
        /*0094*/ 	.short	0x0002
        /*0096*/ 	.short	0x0010
        /*0098*/ 	.byte	0x00, 0xf4, 0x21, 0x00


	//----- nvinfo : EIATTR_KPARAM_INFO
	.align		4
.L_34:
        /*009c*/ 	.byte	0x04, 0x17
        /*009e*/ 	.short	(.L_36 - .L_35)
.L_35:
        /*00a0*/ 	.word	0x00000000
        /*00a4*/ 	.short	0x0001
        /*00a6*/ 	.short	0x0008
        /*00a8*/ 	.byte	0x00, 0xf4, 0x21, 0x00


	//----- nvinfo : EIATTR_KPARAM_INFO
	.align		4
.L_36:
        /*00ac*/ 	.byte	0x04, 0x17
        /*00ae*/ 	.short	(.L_38 - .L_37)
.L_37:
        /*00b0*/ 	.word	0x00000000
        /*00b4*/ 	.short	0x0000
        /*00b6*/ 	.short	0x0000
        /*00b8*/ 	.byte	0x00, 0xf4, 0x21, 0x00


	//----- nvinfo : EIATTR_MAXREG_COUNT
	.align		4
.L_38:
        /*00bc*/ 	.byte	0x03, 0x1b
        /*00be*/ 	.short	0x0080


	//----- nvinfo : EIATTR_EXTERNS
	.align		4
        /*00c0*/ 	.byte	0x04, 0x0f
        /*00c2*/ 	.short	(.L_40 - .L_39)


	//   ....[0]....
	.align		4
.L_39:
        /*00c4*/ 	.word	index@(__assertfail)


	//----- nvinfo : EIATTR_COOP_GROUP_MASK_REGIDS
	.align		4
.L_40:
        /*00c8*/ 	.byte	0x04, 0x29
        /*00ca*/ 	.short	(.L_42 - .L_41)


	//   ....[0]....
.L_41:
        /*00cc*/ 	.word	0xffffffff


	//   ....[1]....
        /*00d0*/ 	.word	0xffffffff


	//   ....[2]....
        /*00d4*/ 	.word	0xffffffff


	//   ....[3]....
        /*00d8*/ 	.word	0xffffffff


	//   ....[4]....
        /*00dc*/ 	.word	0xffffffff


	//   ....[5]....
        /*00e0*/ 	.word	0xffffffff


	//   ....[6]....
        /*00e4*/ 	.word	0xffffffff


	//   ....[7]....
        /*00e8*/ 	.word	0xffffffff


	//   ....[8]....
        /*00ec*/ 	.word	0xffffffff


	//   ....[9]....
        /*00f0*/ 	.word	0xffffffff


	//   ....[10]....
        /*00f4*/ 	.word	0xffffffff


	//   ....[11]....
        /*00f8*/ 	.word	0xffffffff


	//   ....[12]....
        /*00fc*/ 	.word	0xffffffff


	//   ....[13]....
        /*0100*/ 	.word	0xffffffff


	//   ....[14]....
        /*0104*/ 	.word	0xffffffff


	//   ....[15]....
        /*0108*/ 	.word	0xffffffff


	//   ....[16]....
        /*010c*/ 	.word	0xffffffff


	//   ....[17]....
        /*0110*/ 	.word	0xffffffff


	//----- nvinfo : EIATTR_COOP_GROUP_INSTR_OFFSETS
	.align		4
.L_42:
        /*0114*/ 	.byte	0x04, 0x28
        /*0116*/ 	.short	(.L_44 - .L_43)


	//   ....[0]....
.L_43:
        /*0118*/ 	.word	0x00002250


	//   ....[1]....
        /*011c*/ 	.word	0x00002520


	//   ....[2]....
        /*0120*/ 	.word	0x000025b0


	//   ....[3]....
        /*0124*/ 	.word	0x00002650


	//   ....[4]....
        /*0128*/ 	.word	0x000026b0


	//   ....[5]....
        /*012c*/ 	.word	0x00002750


	//   ....[6]....
        /*0130*/ 	.word	0x000027a0


	//   ....[7]....
        /*0134*/ 	.word	0x00002800


	//   ....[8]....
        /*0138*/ 	.word	0x000028b0


	//   ....[9]....
        /*013c*/ 	.word	0x000028f0


	//   ....[10]....
        /*0140*/ 	.word	0x00002930


	//   ....[11]....
        /*0144*/ 	.word	0x00002a00


	//   ....[12]....
        /*0148*/ 	.word	0x00002a60


	//   ....[13]....
        /*014c*/ 	.word	0x00002b40


	//   ....[14]....
        /*0150*/ 	.word	0x00002b90


	//   ....[15]....
        /*0154*/ 	.word	0x00002d20


	//   ....[16]....
        /*0158*/ 	.word	0x00002d30


	//   ....[17]....
        /*015c*/ 	.word	0x00002db0


	//----- nvinfo : EIATTR_SYSCALL_OFFSETS
	.align		4
.L_44:
        /*0160*/ 	.byte	0x04, 0x46
        /*0162*/ 	.short	(.L_46 - .L_45)


	//   ....[0]....
.L_45:
        /*0164*/ 	.word	0x00003ba0


	//   ....[1]....
        /*0168*/ 	.word	0x00003cd0


	//----- nvinfo : EIATTR_EXIT_INSTR_OFFSETS
	.align		4
.L_46:
        /*016c*/ 	.byte	0x04, 0x1c
        /*016e*/ 	.short	(.L_48 - .L_47)


	//   ....[0]....
.L_47:
        /*0170*/ 	.word	0x00003a50


	//   ....[1]....
        /*0174*/ 	.word	0x00003a70


	//----- nvinfo : EIATTR_REQNTID
	.align		4
.L_48:
        /*0178*/ 	.byte	0x04, 0x10
        /*017a*/ 	.short	(.L_50 - .L_49)
.L_49:
        /*017c*/ 	.word	0x00000200
        /*0180*/ 	.word	0x00000001
        /*0184*/ 	.word	0x00000001


	//----- nvinfo : EIATTR_CRS_STACK_SIZE
	.align		4
.L_50:
        /*0188*/ 	.byte	0x04, 0x1e
        /*018a*/ 	.short	(.L_52 - .L_51)
.L_51:
        /*018c*/ 	.word	0x00000000
.L_52:


//--------------------- .nv.callgraph             --------------------------
	.section	.nv.callgraph,"",@"SHT_CUDA_CALLGRAPH"
	.align	4
	.sectionentsize	8
	.align		4
        /*0000*/ 	.word	0x00000000
	.align		4
        /*0004*/ 	.word	0xffffffff
	.align		4
        /*0008*/ 	.word	index@(triton_red_fused_add_embedding_native_layer_norm_0)
	.align		4
        /*000c*/ 	.word	index@(__assertfail)
	.align		4
        /*0010*/ 	.word	0x00000000
	.align		4
        /*0014*/ 	.word	0xfffffffe
	.align		4
        /*0018*/ 	.word	0x00000000
	.align		4
        /*001c*/ 	.word	0xfffffffd
	.align		4
        /*0020*/ 	.word	0x00000000
	.align		4
        /*0024*/ 	.word	0xfffffffc


//--------------------- .nv.rel.action            --------------------------
	.section	.nv.rel.action,"",@"SHT_CUDA_RELOCINFO"
	.align	8
	.sectionentsize	8
        /*0000*/ 	.byte	0x73, 0x00, 0x00, 0x00, 0x00, 0x00, 0x00, 0x00, 0x00, 0x00, 0x00, 0x11, 0x25, 0x00, 0x05, 0x36


//--------------------- .nv.constant4             --------------------------
	.section	.nv.constant4,"a",@progbits
	.align	8
	.align		8
.nv.constant4:
        /*0000*/ 	.dword	__assertfail
	.align		8
        /*0008*/ 	.dword	assertFunc_1
	.align		8
        /*0010*/ 	.dword	assertFile_1
	.align		8
        /*0018*/ 	.dword	assertMessage_1
	.align		8
        /*0020*/ 	.dword	assertFunc_0
	.align		8
        /*0028*/ 	.dword	assertFile_0
	.align		8
        /*0030*/ 	.dword	assertMessage_0
	.align		8
        /*0038*/ 	.dword	_$_str


//--------------------- .nv.constant0.triton_red_fused_add_embedding_native_layer_norm_0 --------------------------
	.section	.nv.constant0.triton_red_fused_add_embedding_native_layer_norm_0,"a",@progbits
	.sectionflags	@""
	.align	4
.nv.constant0.triton_red_fused_add_embedding_native_layer_norm_0:
	.zero		424


//--------------------- .text.triton_red_fused_add_embedding_native_layer_norm_0 --------------------------
	.section	.text.triton_red_fused_add_embedding_native_layer_norm_0,"ax",@progbits
	.sectionflags	@"SHF_BARRIERS=1"
	.sectioninfo	@"SHI_REGISTERS=72"
	.align	128
        .global         triton_red_fused_add_embedding_native_layer_norm_0
        .type           triton_red_fused_add_embedding_native_layer_norm_0,@function
        .size           triton_red_fused_add_embedding_native_layer_norm_0,(.L_x_5 - triton_red_fused_add_embedding_native_layer_norm_0)
        .other          triton_red_fused_add_embedding_native_layer_norm_0,@"STO_CUDA_ENTRY STV_DEFAULT"
triton_red_fused_add_embedding_native_layer_norm_0:
.text.triton_red_fused_add_embedding_native_layer_norm_0:
[----:B------:R-:W-:Y:S02]  /*0000*/  IMAD.MOV.U32 R1, RZ, RZ, c[0x0][0x28] ;  /* 0x00000a00ff017624 */ /* 0x000fe400078e00ff */
[----:B------:R-:W0:Y:S01]  /*0010*/  S2R R21, SR_CTAID.X ;  /* 0x0000000000157919 */ /* 0x000e220000002500 */
[----:B------:R-:W-:Y:S01]  /*0020*/  MOV R36, 0x8 ;  /* 0x0000000800247802 */ /* 0x000fe20000000f00 */
[----:B------:R-:W-:Y:S01]  /*0030*/  CS2R R6, SRZ ;  /* 0x0000000000067805 */ /* 0x000fe2000001ff00 */
[----:B------:R-:W-:Y:S01]  /*0040*/  ULDC.64 UR6, c[0x0][0x118] ;  /* 0x0000460000067ab9 */ /* 0x000fe20000000a00 */
[----:B------:R-:W-:Y:S01]  /*0050*/  CS2R R8, SRZ ;  /* 0x0000000000087805 */ /* 0x000fe2000001ff00 */
[----:B0-----:R-:W-:-:S04]  /*0060*/  IMAD.SHL.U32 R21, R21, 0x8, RZ ;  /* 0x0000000815157824 */ /* 0x001fc800078e00ff */
[C---:B------:R-:W-:Y:S01]  /*0070*/  IMAD.WIDE R2, R21.reuse, R36, c[0x0][0x160] ;  /* 0x0000580015027625 */ /* 0x040fe200078e0224 */
[C---:B------:R-:W-:Y:S02]  /*0080*/  ISETP.GE.AND P1, PT, R21.reuse, 0x4d, PT ;  /* 0x0000004d1500780c */ /* 0x040fe40003f26270 */
[C---:B------:R-:W-:Y:S02]  /*0090*/  IADD3 R49, R21.reuse, 0x1, RZ ;  /* 0x0000000115317810 */ /* 0x040fe40007ffe0ff */
[----:B------:R-:W-:Y:S02]  /*00a0*/  IADD3 R50, R21, 0x3, RZ ;  /* 0x0000000315327810 */ /* 0x000fe40007ffe0ff */
[----:B------:R-:W-:Y:S02]  /*00b0*/  ISETP.GE.AND P2, PT, R49, 0x4d, PT ;  /* 0x0000004d3100780c */ /* 0x000fe40003f46270 */
[----:B------:R-:W-:-:S05]  /*00c0*/  ISETP.GE.AND P3, PT, R50, 0x4d, PT ;  /* 0x0000004d3200780c */ /* 0x000fca0003f66270 */
[----:B------:R-:W2:Y:S01]  /*00d0*/  @!P1 LDG.E.EL.64 R6, [R2.64] ;  /* 0x0000000602069981 */ /* 0x000ea2000c2e1b00 */
[----:B------:R-:W-:-:S05]  /*00e0*/  CS2R R12, SRZ ;  /* 0x00000000000c7805 */ /* 0x000fca000001ff00 */
[----:B------:R-:W3:Y:S04]  /*00f0*/  @!P2 LDG.E.EL.64 R8, [R2.64+0x8] ;  /* 0x000008060208a981 */ /* 0x000ee8000c2e1b00 */
[----:B------:R0:W4:Y:S01]  /*0100*/  @!P3 LDG.E.EL.64 R12, [R2.64+0x18] ;  /* 0x00001806020cb981 */ /* 0x000122000c2e1b00 */
[----:B------:R-:W-:Y:S01]  /*0110*/  IADD3 R44, R21, 0x2, RZ ;  /* 0x00000002152c7810 */ /* 0x000fe20007ffe0ff */
[----:B------:R-:W-:-:S03]  /*0120*/  CS2R R10, SRZ ;  /* 0x00000000000a7805 */ /* 0x000fc6000001ff00 */
[----:B------:R-:W-:Y:S02]  /*0130*/  ISETP.GE.AND P5, PT, R44, 0x4d, PT ;  /* 0x0000004d2c00780c */ /* 0x000fe40003fa6270 */
[----:B------:R-:W-:-:S04]  /*0140*/  IADD3 R45, R21, 0x4, RZ ;  /* 0x00000004152d7810 */ /* 0x000fc80007ffe0ff */
[----:B------:R-:W-:-:S07]  /*0150*/  ISETP.GE.AND P4, PT, R45, 0x4d, PT ;  /* 0x0000004d2d00780c */ /* 0x000fce0003f86270 */
[----:B------:R0:W4:Y:S01]  /*0160*/  @!P5 LDG.E.EL.64 R10, [R2.64+0x10] ;  /* 0x00001006020ad981 */ /* 0x000122000c2e1b00 */
[----:B------:R-:W-:Y:S01]  /*0170*/  CS2R R16, SRZ ;  /* 0x0000000000107805 */ /* 0x000fe2000001ff00 */
[----:B------:R-:W-:-:S05]  /*0180*/  IMAD.WIDE R4, R45, R36, c[0x0][0x160] ;  /* 0x000058002d047625 */ /* 0x000fca00078e0224 */
[----:B------:R1:W4:Y:S01]  /*0190*/  @!P4 LDG.E.EL.64 R16, [R4.64] ;  /* 0x000000060410c981 */ /* 0x000322000c2e1b00 */
[C---:B------:R-:W-:Y:S01]  /*01a0*/  IADD3 R20, R21.reuse, 0x5, RZ ;  /* 0x0000000515147810 */ /* 0x040fe20007ffe0ff */
[----:B------:R-:W-:Y:S01]  /*01b0*/  CS2R R30, SRZ ;  /* 0x00000000001e7805 */ /* 0x000fe2000001ff00 */
[----:B------:R-:W-:Y:S01]  /*01c0*/  IADD3 R22, R21, 0x6, RZ ;  /* 0x0000000615167810 */ /* 0x000fe20007ffe0ff */
[----:B------:R-:W-:Y:S01]  /*01d0*/  CS2R R32, SRZ ;  /* 0x0000000000207805 */ /* 0x000fe2000001ff00 */
[----:B-1----:R-:W-:Y:S01]  /*01e0*/  CS2R R4, SRZ ;  /* 0x0000000000047805 */ /* 0x002fe2000001ff00 */
[----:B------:R-:W-:Y:S01]  /*01f0*/  CS2R R34, SRZ ;  /* 0x0000000000227805 */ /* 0x000fe2000001ff00 */
[----:B------:R-:W-:-:S04]  /*0200*/  IMAD.WIDE R28, R45, R36, c[0x0][0x170] ;  /* 0x00005c002d1c7625 */ /* 0x000fc800078e0224 */
[----:B------:R-:W-:-:S04]  /*0210*/  IMAD.WIDE R38, R20, R36, c[0x0][0x170] ;  /* 0x00005c0014267625 */ /* 0x000fc800078e0224 */
[----:B------:R-:W-:Y:S01]  /*0220*/  IMAD.WIDE R40, R22, R36, c[0x0][0x170] ;  /* 0x00005c0016287625 */ /* 0x000fe200078e0224 */
[----:B--2---:R-:W-:Y:S02]  /*0230*/  IADD3 R15, P6, R6, 0xc100, RZ ;  /* 0x0000c100060f7810 */ /* 0x004fe40007fde0ff */
[----:B------:R-:W-:-:S03]  /*0240*/  ISETP.GE.AND P0, PT, R7, RZ, PT ;  /* 0x000000ff0700720c */ /* 0x000fc60003f06270 */
[----:B------:R-:W-:Y:S01]  /*0250*/  IMAD.X R19, RZ, RZ, R7, P6 ;  /* 0x000000ffff137224 */ /* 0x000fe200030e0607 */
[----:B---3--:R-:W-:Y:S02]  /*0260*/  IADD3 R23, P6, R8, 0xc100, RZ ;  /* 0x0000c10008177810 */ /* 0x008fe40007fde0ff */
[----:B------:R-:W-:Y:S02]  /*0270*/  SEL R14, R15, R6, !P0 ;  /* 0x000000060f0e7207 */ /* 0x000fe40004000000 */
[----:B------:R-:W-:Y:S01]  /*0280*/  SEL R7, R19, R7, !P0 ;  /* 0x0000000713077207 */ /* 0x000fe20004000000 */
[----:B0-----:R-:W-:Y:S01]  /*0290*/  IMAD.X R3, RZ, RZ, R9, P6 ;  /* 0x000000ffff037224 */ /* 0x001fe200030e0609 */
[----:B------:R-:W-:Y:S01]  /*02a0*/  ISETP.GE.AND P0, PT, R9, RZ, PT ;  /* 0x000000ff0900720c */ /* 0x000fe20003f06270 */
[----:B------:R-:W-:Y:S01]  /*02b0*/  CS2R R18, SRZ ;  /* 0x0000000000127805 */ /* 0x000fe2000001ff00 */
[----:B----4-:R-:W-:Y:S02]  /*02c0*/  IADD3 R15, P6, R12, 0xc100, RZ ;  /* 0x0000c1000c0f7810 */ /* 0x010fe40007fde0ff */
[----:B------:R-:W-:-:S02]  /*02d0*/  SEL R0, R23, R8, !P0 ;  /* 0x0000000817007207 */ /* 0x000fc40004000000 */
[----:B------:R-:W-:Y:S02]  /*02e0*/  SEL R6, R3, R9, !P0 ;  /* 0x0000000903067207 */ /* 0x000fe40004000000 */
[----:B------:R-:W-:Y:S02]  /*02f0*/  ISETP.GE.AND P0, PT, R20, 0x4d, PT ;  /* 0x0000004d1400780c */ /* 0x000fe40003f06270 */
[----:B------:R-:W-:Y:S02]  /*0300*/  IADD3.X R3, RZ, R13, RZ, P6, !PT ;  /* 0x0000000dff037210 */ /* 0x000fe400037fe4ff */
[----:B------:R-:W-:-:S04]  /*0310*/  ISETP.GE.AND P6, PT, R13, RZ, PT ;  /* 0x000000ff0d00720c */ /* 0x000fc80003fc6270 */
[----:B------:R-:W-:Y:S01]  /*0320*/  SEL R24, R3, R13, !P6 ;  /* 0x0000000d03187207 */ /* 0x000fe20007000000 */
[----:B------:R-:W-:Y:S01]  /*0330*/  IMAD.WIDE R2, R20, R36, c[0x0][0x160] ;  /* 0x0000580014027625 */ /* 0x000fe200078e0224 */
[----:B------:R-:W-:Y:S02]  /*0340*/  SEL R15, R15, R12, !P6 ;  /* 0x0000000c0f0f7207 */ /* 0x000fe40007000000 */
[----:B------:R-:W-:Y:S01]  /*0350*/  ISETP.GT.U32.AND P6, PT, R14, 0xc0ff, PT ;  /* 0x0000c0ff0e00780c */ /* 0x000fe20003fc4070 */
[-C--:B------:R-:W-:Y:S01]  /*0360*/  IMAD.WIDE R12, R21, R36.reuse, c[0x0][0x170] ;  /* 0x00005c00150c7625 */ /* 0x080fe200078e0224 */
[----:B------:R0:W2:Y:S02]  /*0370*/  @!P0 LDG.E.EL.64 R30, [R2.64] ;  /* 0x00000006021e8981 */ /* 0x0000a4000c2e1b00 */
[----:B------:R-:W-:Y:S02]  /*0380*/  ISETP.GT.U32.AND.EX P6, PT, R7, RZ, !P1, P6 ;  /* 0x000000ff0700720c */ /* 0x000fe40004fc4160 */
[----:B------:R1:W5:Y:S01]  /*0390*/  @!P1 LDG.E.EL.64 R18, [R12.64] ;  /* 0x000000060c129981 */ /* 0x000362000c2e1b00 */
[C---:B------:R-:W-:Y:S01]  /*03a0*/  ISETP.GE.AND P1, PT, R22.reuse, 0x4d, PT ;  /* 0x0000004d1600780c */ /* 0x040fe20003f26270 */
[----:B------:R-:W-:Y:S01]  /*03b0*/  IMAD.WIDE R8, R22, R36, c[0x0][0x160] ;  /* 0x0000580016087625 */ /* 0x000fe200078e0224 */
[----:B------:R-:W-:Y:S01]  /*03c0*/  SEL R46, RZ, 0x1, !P6 ;  /* 0x00000001ff2e7807 */ /* 0x000fe20007000000 */
[----:B------:R1:W5:Y:S01]  /*03d0*/  @!P2 LDG.E.EL.64 R4, [R12.64+0x8] ;  /* 0x000008060c04a981 */ /* 0x000362000c2e1b00 */
[----:B------:R-:W-:-:S02]  /*03e0*/  ISETP.GT.U32.AND P6, PT, R0, 0xc0ff, PT ;  /* 0x0000c0ff0000780c */ /* 0x000fc40003fc4070 */
[----:B------:R-:W-:Y:S02]  /*03f0*/  IADD3 R23, R21, 0x7, RZ ;  /* 0x0000000715177810 */ /* 0x000fe40007ffe0ff */
[----:B------:R-:W-:-:S05]  /*0400*/  ISETP.GT.U32.AND.EX P6, PT, R6, RZ, !P2, P6 ;  /* 0x000000ff0600720c */ /* 0x000fca00057c4160 */
[----:B------:R3:W4:Y:S01]  /*0410*/  @!P1 LDG.E.EL.64 R32, [R8.64] ;  /* 0x0000000608209981 */ /* 0x000722000c2e1b00 */
[----:B------:R-:W-:Y:S01]  /*0420*/  ISETP.GE.AND P2, PT, R23, 0x4d, PT ;  /* 0x0000004d1700780c */ /* 0x000fe20003f46270 */
[----:B------:R-:W-:Y:S01]  /*0430*/  CS2R R6, SRZ ;  /* 0x0000000000067805 */ /* 0x000fe2000001ff00 */
[----:B------:R-:W-:Y:S02]  /*0440*/  SEL R47, RZ, 0x1fffe, !P6 ;  /* 0x0001fffeff2f7807 */ /* 0x000fe40007000000 */
[----:B------:R-:W-:-:S03]  /*0450*/  ISETP.GT.U32.AND P6, PT, R15, 0xc0ff, PT ;  /* 0x0000c0ff0f00780c */ /* 0x000fc60003fc4070 */
[----:B------:R1:W5:Y:S01]  /*0460*/  @!P3 LDG.E.EL.64 R6, [R12.64+0x18] ;  /* 0x000018060c06b981 */ /* 0x000362000c2e1b00 */
[----:B---3--:R-:W-:Y:S01]  /*0470*/  IMAD.WIDE R8, R23, R36, c[0x0][0x160] ;  /* 0x0000580017087625 */ /* 0x008fe200078e0224 */
[----:B------:R-:W-:-:S04]  /*0480*/  ISETP.GT.U32.AND.EX P3, PT, R24, RZ, !P3, P6 ;  /* 0x000000ff1800720c */ /* 0x000fc80005f64160 */
[----:B------:R3:W4:Y:S01]  /*0490*/  @!P2 LDG.E.EL.64 R34, [R8.64] ;  /* 0x000000060822a981 */ /* 0x000722000c2e1b00 */
[----:B------:R-:W-:-:S03]  /*04a0*/  IADD3 R15, P6, R10, 0xc100, RZ ;  /* 0x0000c1000a0f7810 */ /* 0x000fc60007fde0ff */
[----:B0-----:R-:W0:Y:S02]  /*04b0*/  S2R R3, SR_TID.X ;  /* 0x0000000000037919 */ /* 0x001e240000002100 */
[----:B------:R-:W-:Y:S01]  /*04c0*/  IMAD.X R25, RZ, RZ, R11, P6 ;  /* 0x000000ffff197224 */ /* 0x000fe200030e060b */
[----:B------:R-:W-:-:S04]  /*04d0*/  ISETP.GE.AND P6, PT, R11, RZ, PT ;  /* 0x000000ff0b00720c */ /* 0x000fc80003fc6270 */
[----:B------:R-:W-:Y:S02]  /*04e0*/  SEL R0, R15, R10, !P6 ;  /* 0x0000000a0f007207 */ /* 0x000fe40007000000 */
[----:B------:R-:W-:Y:S01]  /*04f0*/  CS2R R14, SRZ ;  /* 0x00000000000e7805 */ /* 0x000fe2000001ff00 */
[----:B------:R-:W-:Y:S02]  /*0500*/  SEL R10, R25, R11, !P6 ;  /* 0x0000000b190a7207 */ /* 0x000fe40007000000 */
[----:B------:R-:W-:-:S03]  /*0510*/  ISETP.GT.U32.AND P6, PT, R0, 0xc0ff, PT ;  /* 0x0000c0ff0000780c */ /* 0x000fc60003fc4070 */
[----:B------:R1:W5:Y:S01]  /*0520*/  @!P5 LDG.E.EL.64 R14, [R12.64+0x10] ;  /* 0x000010060c0ed981 */ /* 0x000362000c2e1b00 */
[----:B------:R-:W-:Y:S02]  /*0530*/  ISETP.GT.U32.AND.EX P5, PT, R10, RZ, !P5, P6 ;  /* 0x000000ff0a00720c */ /* 0x000fe40006fa4160 */
[----:B------:R-:W-:-:S05]  /*0540*/  IADD3 R11, P6, R16, 0xc100, RZ ;  /* 0x0000c100100b7810 */ /* 0x000fca0007fde0ff */
[----:B------:R-:W-:Y:S01]  /*0550*/  IMAD.X R25, RZ, RZ, R17, P6 ;  /* 0x000000ffff197224 */ /* 0x000fe200030e0611 */
[----:B------:R-:W-:Y:S02]  /*0560*/  ISETP.GE.AND P6, PT, R17, RZ, PT ;  /* 0x000000ff1100720c */ /* 0x000fe40003fc6270 */
[----:B0-----:R-:W-:Y:S01]  /*0570*/  SHF.R.U32.HI R2, RZ, 0x6, R3 ;  /* 0x00000006ff027819 */ /* 0x001fe20000011603 */
[----:B---3--:R-:W-:Y:S01]  /*0580*/  CS2R R8, SRZ ;  /* 0x0000000000087805 */ /* 0x008fe2000001ff00 */
[----:B------:R-:W-:Y:S02]  /*0590*/  SEL R0, R11, R16, !P6 ;  /* 0x000000100b007207 */ /* 0x000fe40007000000 */
[----:B------:R-:W-:Y:S02]  /*05a0*/  SGXT.U32 R2, R2, 0x3 ;  /* 0x000000030202781a */ /* 0x000fe40000000000 */
[----:B------:R-:W-:Y:S01]  /*05b0*/  SEL R16, R25, R17, !P6 ;  /* 0x0000001119107207 */ /* 0x000fe20007000000 */
[----:B------:R0:W5:Y:S01]  /*05c0*/  @!P4 LDG.E.EL.64 R8, [R28.64] ;  /* 0x000000061c08c981 */ /* 0x000162000c2e1b00 */
[----:B------:R-:W-:-:S02]  /*05d0*/  ISETP.GT.U32.AND P6, PT, R0, 0xc0ff, PT ;  /* 0x0000c0ff0000780c */ /* 0x000fc40003fc4070 */
[----:B------:R-:W-:Y:S02]  /*05e0*/  LOP3.LUT R0, R2, R21, RZ, 0xfc, !PT ;  /* 0x0000001502007212 */ /* 0x000fe400078efcff */
[----:B------:R-:W-:Y:S02]  /*05f0*/  ISETP.GT.U32.AND.EX P4, PT, R16, RZ, !P4, P6 ;  /* 0x000000ff1000720c */ /* 0x000fe40006784160 */
[----:B------:R-:W-:Y:S01]  /*0600*/  ISETP.GE.AND P6, PT, R0, 0x4d, PT ;  /* 0x0000004d0000780c */ /* 0x000fe20003fc6270 */
[----:B------:R-:W-:Y:S01]  /*0610*/  CS2R R24, SRZ ;  /* 0x0000000000187805 */ /* 0x000fe2000001ff00 */
[----:B------:R-:W-:-:S04]  /*0620*/  IMAD.WIDE R42, R23, R36, c[0x0][0x170] ;  /* 0x00005c00172a7625 */ /* 0x000fc800078e0224 */
[----:B0-----:R-:W-:-:S04]  /*0630*/  IMAD.WIDE R28, R0, R36, c[0x0][0x160] ;  /* 0x00005800001c7625 */ /* 0x001fc800078e0224 */
[----:B------:R-:W-:-:S05]  /*0640*/  IMAD.WIDE R36, R0, R36, c[0x0][0x170] ;  /* 0x00005c0000247625 */ /* 0x000fca00078e0224 */
[----:B------:R0:W5:Y:S01]  /*0650*/  @!P6 LDG.E.EL.64 R24, [R36.64] ;  /* 0x000000062418e981 */ /* 0x000162000c2e1b00 */
[----:B------:R-:W-:Y:S01]  /*0660*/  SEL R48, RZ, 0x1, !P4 ;  /* 0x00000001ff307807 */ /* 0x000fe20006000000 */
[----:B------:R-:W-:Y:S01]  /*0670*/  CS2R R16, SRZ ;  /* 0x0000000000107805 */ /* 0x000fe2000001ff00 */
[----:B------:R-:W-:-:S05]  /*0680*/  CS2R R26, SRZ ;  /* 0x00000000001a7805 */ /* 0x000fca000001ff00 */
[----:B------:R0:W5:Y:S04]  /*0690*/  @!P0 LDG.E.EL.64 R16, [R38.64] ;  /* 0x0000000626108981 */ /* 0x000168000c2e1b00 */
[----:B------:R3:W5:Y:S01]  /*06a0*/  @!P6 LDG.E.EL.64 R26, [R28.64] ;  /* 0x000000061c1ae981 */ /* 0x000762000c2e1b00 */
[----:B-1----:R-:W-:-:S06]  /*06b0*/  CS2R R12, SRZ ;  /* 0x00000000000c7805 */ /* 0x002fcc000001ff00 */
[----:B------:R0:W5:Y:S01]  /*06c0*/  @!P1 LDG.E.EL.64 R12, [R40.64] ;  /* 0x00000006280c9981 */ /* 0x000162000c2e1b00 */
[----:B------:R-:W-:Y:S01]  /*06d0*/  CS2R R10, SRZ ;  /* 0x00000000000a7805 */ /* 0x000fe2000001ff00 */
[----:B------:R-:W-:-:S04]  /*06e0*/  IADD3 R46, R46, R47, RZ ;  /* 0x0000002f2e2e7210 */ /* 0x000fc80007ffe0ff */
[----:B------:R-:W-:Y:S01]  /*06f0*/  LOP3.LUT R46, R46, 0x3, RZ, 0xc0, !PT ;  /* 0x000000032e2e7812 */ /* 0x000fe200078ec0ff */
[----:B------:R0:W5:Y:S01]  /*0700*/  @!P2 LDG.E.EL.64 R10, [R42.64] ;  /* 0x000000062a0aa981 */ /* 0x000162000c2e1b00 */
[----:B--2---:R-:W-:-:S04]  /*0710*/  IADD3 R51, P4, R30, 0xc100, RZ ;  /* 0x0000c1001e337810 */ /* 0x004fc80007f9e0ff */
[----:B------:R-:W-:Y:S02]  /*0720*/  IADD3.X R53, RZ, R31, RZ, P4, !PT ;  /* 0x0000001fff357210 */ /* 0x000fe400027fe4ff */
[----:B------:R-:W-:-:S04]  /*0730*/  ISETP.GE.AND P4, PT, R31, RZ, PT ;  /* 0x000000ff1f00720c */ /* 0x000fc80003f86270 */
[----:B------:R-:W-:Y:S02]  /*0740*/  SEL R30, R51, R30, !P4 ;  /* 0x0000001e331e7207 */ /* 0x000fe40006000000 */
[----:B------:R-:W-:Y:S02]  /*0750*/  SEL R31, R53, R31, !P4 ;  /* 0x0000001f351f7207 */ /* 0x000fe40006000000 */
[----:B------:R-:W-:-:S04]  /*0760*/  ISETP.GT.U32.AND P4, PT, R30, 0xc0ff, PT ;  /* 0x0000c0ff1e00780c */ /* 0x000fc80003f84070 */
[----:B------:R-:W-:Y:S02]  /*0770*/  ISETP.GT.U32.AND.EX P0, PT, R31, RZ, !P0, P4 ;  /* 0x000000ff1f00720c */ /* 0x000fe40004704140 */
[----:B----4-:R-:W-:-:S05]  /*0780*/  IADD3 R31, P4, R32, 0xc100, RZ ;  /* 0x0000c100201f7810 */ /* 0x010fca0007f9e0ff */
[----:B---3--:R-:W-:Y:S01]  /*0790*/  IMAD.X R29, RZ, RZ, R33, P4 ;  /* 0x000000ffff1d7224 */ /* 0x008fe200020e0621 */
[----:B------:R-:W-:-:S04]  /*07a0*/  ISETP.GE.AND P4, PT, R33, RZ, PT ;  /* 0x000000ff2100720c */ /* 0x000fc80003f86270 */
[----:B------:R-:W-:Y:S02]  /*07b0*/  SEL R28, R31, R32, !P4 ;  /* 0x000000201f1c7207 */ /* 0x000fe40006000000 */
[----:B------:R-:W-:Y:S02]  /*07c0*/  SEL R32, R29, R33, !P4 ;  /* 0x000000211d207207 */ /* 0x000fe40006000000 */
[----:B------:R-:W-:-:S04]  /*07d0*/  ISETP.GT.U32.AND P4, PT, R28, 0xc0ff, PT ;  /* 0x0000c0ff1c00780c */ /* 0x000fc80003f84070 */
[----:B------:R-:W-:Y:S02]  /*07e0*/  ISETP.GT.U32.AND.EX P1, PT, R32, RZ, !P1, P4 ;  /* 0x000000ff2000720c */ /* 0x000fe40004f24140 */
[----:B------:R-:W-:-:S05]  /*07f0*/  IADD3 R29, P4, R34, 0xc100, RZ ;  /* 0x0000c100221d7810 */ /* 0x000fca0007f9e0ff */
[----:B------:R-:W-:Y:S01]  /*0800*/  IMAD.X R31, RZ, RZ, R35, P4 ;  /* 0x000000ffff1f7224 */ /* 0x000fe200020e0623 */
[----:B------:R-:W-:-:S04]  /*0810*/  ISETP.GE.AND P4, PT, R35, RZ, PT ;  /* 0x000000ff2300720c */ /* 0x000fc80003f86270 */
[----:B------:R-:W-:Y:S02]  /*0820*/  SEL R28, R29, R34, !P4 ;  /* 0x000000221d1c7207 */ /* 0x000fe40006000000 */
[----:B------:R-:W-:Y:S02]  /*0830*/  SEL R29, RZ, 0x1fffe, !P0 ;  /* 0x0001fffeff1d7807 */ /* 0x000fe40004000000 */
[----:B------:R-:W-:Y:S02]  /*0840*/  SEL R34, R31, R35, !P4 ;  /* 0x000000231f227207 */ /* 0x000fe40006000000 */
[----:B------:R-:W-:Y:S01]  /*0850*/  ISETP.GT.U32.AND P0, PT, R28, 0xc0ff, PT ;  /* 0x0000c0ff1c00780c */ /* 0x000fe20003f04070 */
[----:B------:R-:W-:Y:S01]  /*0860*/  IMAD.IADD R48, R48, 0x1, R29 ;  /* 0x0000000130307824 */ /* 0x000fe200078e021d */
[----:B------:R-:W-:Y:S02]  /*0870*/  SEL R28, RZ, 0x4, !P5 ;  /* 0x00000004ff1c7807 */ /* 0x000fe40006800000 */
[----:B------:R-:W-:-:S02]  /*0880*/  ISETP.GT.U32.AND.EX P2, PT, R34, RZ, !P2, P0 ;  /* 0x000000ff2200720c */ /* 0x000fc40005744100 */
[----:B------:R-:W-:Y:S02]  /*0890*/  SEL R29, RZ, 0x7fff8, !P3 ;  /* 0x0007fff8ff1d7807 */ /* 0x000fe40005800000 */
[----:B------:R-:W-:Y:S02]  /*08a0*/  SEL R30, RZ, 0x4, !P1 ;  /* 0x00000004ff1e7807 */ /* 0x000fe40004800000 */
[----:B------:R-:W-:Y:S02]  /*08b0*/  SEL R31, RZ, 0x7fff8, !P2 ;  /* 0x0007fff8ff1f7807 */ /* 0x000fe40005000000 */
[----:B------:R-:W-:Y:S02]  /*08c0*/  LOP3.LUT R48, R48, 0x3, RZ, 0xc0, !PT ;  /* 0x0000000330307812 */ /* 0x000fe400078ec0ff */
[----:B------:R-:W-:Y:S02]  /*08d0*/  IADD3 R28, R46, R29, R28 ;  /* 0x0000001d2e1c7210 */ /* 0x000fe40007ffe01c */
[----:B------:R-:W-:-:S02]  /*08e0*/  IADD3 R31, R48, R31, R30 ;  /* 0x0000001f301f7210 */ /* 0x000fc40007ffe01e */
[----:B------:R-:W-:-:S05]  /*08f0*/  LOP3.LUT R28, R28, 0xf, RZ, 0xc0, !PT ;  /* 0x0000000f1c1c7812 */ /* 0x000fca00078ec0ff */
[----:B------:R-:W-:-:S05]  /*0900*/  IMAD R28, R31, 0x10, R28 ;  /* 0x000000101f1c7824 */ /* 0x000fca00078e021c */
[----:B------:R-:W-:-:S13]  /*0910*/  LOP3.LUT P0, RZ, R28, 0xff, RZ, 0xc0, !PT ;  /* 0x000000ff1cff7812 */ /* 0x000fda000780c0ff */
[----:B------:R-:W-:Y:S05]  /*0920*/  @P0 BRA `(.L_x_0) ;  /* 0x0000328000000947 */ /* 0x000fea0003800000 */
[----:B0----5:R-:W-:Y:S01]  /*0930*/  IADD3 R29, P0, R26, 0xc100, RZ ;  /* 0x0000c1001a1d7810 */ /* 0x021fe20007f1e0ff */
[----:B------:R-:W-:Y:S01]  /*0940*/  CS2R R32, SRZ ;  /* 0x0000000000207805 */ /* 0x000fe2000001ff00 */
[----:B------:R-:W-:Y:S01]  /*0950*/  ISETP.GE.AND P2, PT, R27, RZ, PT ;  /* 0x000000ff1b00720c */ /* 0x000fe20003f46270 */
[----:B------:R-:W-:Y:S01]  /*0960*/  CS2R R34, SRZ ;  /* 0x0000000000227805 */ /* 0x000fe2000001ff00 */
[-C--:B------:R-:W-:Y:S01]  /*0970*/  IADD3.X R31, RZ, R27.reuse, RZ, P0, !PT ;  /* 0x0000001bff1f7210 */ /* 0x080fe200007fe4ff */
[----:B------:R-:W-:Y:S01]  /*0980*/  CS2R R36, SRZ ;  /* 0x0000000000247805 */ /* 0x000fe2000001ff00 */
[----:B------:R-:W-:Y:S01]  /*0990*/  IADD3 R43, P0, R24, 0x4d, RZ ;  /* 0x0000004d182b7810 */ /* 0x000fe20007f1e0ff */
[----:B------:R-:W-:Y:S01]  /*09a0*/  CS2R R38, SRZ ;  /* 0x0000000000267805 */ /* 0x000fe2000001ff00 */
[----:B------:R-:W-:Y:S01]  /*09b0*/  SEL R46, R31, R27, !P2 ;  /* 0x0000001b1f2e7207 */ /* 0x000fe20005000000 */
[----:B------:R-:W-:Y:S01]  /*09c0*/  CS2R R40, SRZ ;  /* 0x0000000000287805 */ /* 0x000fe2000001ff00 */
[----:B------:R-:W-:Y:S01]  /*09d0*/  ISETP.GT.AND P5, PT, R45, 0x4c, PT ;  /* 0x0000004c2d00780c */ /* 0x000fe20003fa4270 */
[----:B------:R-:W-:Y:S01]  /*09e0*/  IMAD.X R31, RZ, RZ, R25, P0 ;  /* 0x000000ffff1f7224 */ /* 0x000fe200000e0619 */
[----:B------:R-:W-:Y:S01]  /*09f0*/  IADD3 R27, P3, R18, 0x4d, RZ ;  /* 0x0000004d121b7810 */ /* 0x000fe20007f7e0ff */
[----:B------:R-:W-:Y:S01]  /*0a00*/  UMOV UR4, URZ ;  /* 0x0000003f00047c82 */ /* 0x000fe20008000000 */
[----:B------:R-:W-:-:S02]  /*0a10*/  SEL R45, R29, R26, !P2 ;  /* 0x0000001a1d2d7207 */ /* 0x000fc40005000000 */
[----:B------:R-:W-:Y:S01]  /*0a20*/  ISETP.GE.AND P2, PT, R25, RZ, PT ;  /* 0x000000ff1900720c */ /* 0x000fe20003f46270 */
[----:B------:R-:W-:Y:S01]  /*0a30*/  IMAD.X R29, RZ, RZ, R19, P3 ;  /* 0x000000ffff1d7224 */ /* 0x000fe200018e0613 */
[----:B------:R-:W-:Y:S02]  /*0a40*/  ISETP.GT.AND P4, PT, R44, 0x4c, PT ;  /* 0x0000004c2c00780c */ /* 0x000fe40003f84270 */
[----:B------:R-:W-:Y:S02]  /*0a50*/  ISETP.GE.AND P0, PT, R19, RZ, PT ;  /* 0x000000ff1300720c */ /* 0x000fe40003f06270 */
[----:B------:R-:W-:Y:S02]  /*0a60*/  SEL R43, R43, R24, !P2 ;  /* 0x000000182b2b7207 */ /* 0x000fe40005000000 */
[----:B------:R-:W-:Y:S02]  /*0a70*/  SEL R44, R31, R25, !P2 ;  /* 0x000000191f2c7207 */ /* 0x000fe40005000000 */
[----:B------:R-:W-:-:S02]  /*0a80*/  IADD3 R31, P2, R14, 0x4d, RZ ;  /* 0x0000004d0e1f7810 */ /* 0x000fc40007f5e0ff */
[----:B------:R-:W-:Y:S02]  /*0a90*/  SEL R24, R27, R18, !P0 ;  /* 0x000000121b187207 */ /* 0x000fe40004000000 */
[----:B------:R-:W-:Y:S02]  /*0aa0*/  SEL R25, R29, R19, !P0 ;  /* 0x000000131d197207 */ /* 0x000fe40004000000 */
[----:B------:R-:W-:Y:S02]  /*0ab0*/  IADD3 R27, P3, R16, 0x4d, RZ ;  /* 0x0000004d101b7810 */ /* 0x000fe40007f7e0ff */
[----:B------:R-:W-:Y:S02]  /*0ac0*/  ISETP.GE.AND P0, PT, R15, RZ, PT ;  /* 0x000000ff0f00720c */ /* 0x000fe40003f06270 */
[----:B------:R-:W-:Y:S01]  /*0ad0*/  IADD3.X R19, RZ, R15, RZ, P2, !PT ;  /* 0x0000000fff137210 */ /* 0x000fe200017fe4ff */
[----:B------:R-:W-:Y:S01]  /*0ae0*/  IMAD.X R29, RZ, RZ, R17, P3 ;  /* 0x000000ffff1d7224 */ /* 0x000fe200018e0611 */
[----:B------:R-:W-:-:S02]  /*0af0*/  ISETP.GE.AND P2, PT, R17, RZ, PT ;  /* 0x000000ff1100720c */ /* 0x000fc40003f46270 */
[----:B------:R-:W-:Y:S02]  /*0b00*/  SEL R18, R31, R14, !P0 ;  /* 0x0000000e1f127207 */ /* 0x000fe40004000000 */
[----:B------:R-:W-:Y:S02]  /*0b10*/  SEL R19, R19, R15, !P0 ;  /* 0x0000000f13137207 */ /* 0x000fe40004000000 */
[----:B------:R-:W-:Y:S02]  /*0b20*/  IADD3 R31, P0, R12, 0x4d, RZ ;  /* 0x0000004d0c1f7810 */ /* 0x000fe40007f1e0ff */
[----:B------:R-:W-:Y:S02]  /*0b30*/  SEL R15, R27, R16, !P2 ;  /* 0x000000101b0f7207 */ /* 0x000fe40005000000 */
[----:B------:R-:W-:Y:S01]  /*0b40*/  SEL R16, R29, R17, !P2 ;  /* 0x000000111d107207 */ /* 0x000fe20005000000 */
[----:B------:R-:W-:Y:S01]  /*0b50*/  IMAD.X R17, RZ, RZ, R13, P0 ;  /* 0x000000ffff117224 */ /* 0x000fe200000e060d */
[----:B------:R-:W-:-:S02]  /*0b60*/  IADD3 R27, P3, R10, 0x4d, RZ ;  /* 0x0000004d0a1b7810 */ /* 0x000fc40007f7e0ff */
[----:B------:R-:W-:Y:S02]  /*0b70*/  ISETP.GE.AND P2, PT, R13, RZ, PT ;  /* 0x000000ff0d00720c */ /* 0x000fe40003f46270 */
[----:B------:R-:W-:Y:S02]  /*0b80*/  ISETP.GE.AND P0, PT, R11, RZ, PT ;  /* 0x000000ff0b00720c */ /* 0x000fe40003f06270 */
[----:B------:R-:W-:Y:S02]  /*0b90*/  IADD3.X R29, RZ, R11, RZ, P3, !PT ;  /* 0x0000000bff1d7210 */ /* 0x000fe40001ffe4ff */
[----:B------:R-:W-:Y:S02]  /*0ba0*/  SEL R14, R31, R12, !P2 ;  /* 0x0000000c1f0e7207 */ /* 0x000fe40005000000 */
[----:B------:R-:W-:Y:S01]  /*0bb0*/  SEL R13, R17, R13, !P2 ;  /* 0x0000000d110d7207 */ /* 0x000fe20005000000 */
[----:B------:R-:W-:Y:S01]  /*0bc0*/  CS2R R30, SRZ ;  /* 0x00000000001e7805 */ /* 0x000fe2000001ff00 */
[----:B------:R-:W-:-:S02]  /*0bd0*/  IADD3 R17, P2, R6, 0x4d, RZ ;  /* 0x0000004d06117810 */ /* 0x000fc40007f5e0ff */
[----:B------:R-:W-:Y:S02]  /*0be0*/  SEL R12, R27, R10, !P0 ;  /* 0x0000000a1b0c7207 */ /* 0x000fe40004000000 */
[----:B------:R-:W-:Y:S01]  /*0bf0*/  SEL R11, R29, R11, !P0 ;  /* 0x0000000b1d0b7207 */ /* 0x000fe20004000000 */
[----:B------:R-:W-:Y:S01]  /*0c00*/  IMAD.X R27, RZ, RZ, R7, P2 ;  /* 0x000000ffff1b7224 */ /* 0x000fe200010e0607 */
[----:B------:R-:W-:Y:S02]  /*0c10*/  ISETP.GE.AND P0, PT, R7, RZ, PT ;  /* 0x000000ff0700720c */ /* 0x000fe40003f06270 */
[----:B------:R-:W-:Y:S02]  /*0c20*/  IADD3 R29, P3, R8, 0x4d, RZ ;  /* 0x0000004d081d7810 */ /* 0x000fe40007f7e0ff */
[----:B------:R-:W-:Y:S02]  /*0c30*/  ISETP.GE.AND P2, PT, R9, RZ, PT ;  /* 0x000000ff0900720c */ /* 0x000fe40003f46270 */
[----:B------:R-:W-:Y:S01]  /*0c40*/  SEL R10, R17, R6, !P0 ;  /* 0x00000006110a7207 */ /* 0x000fe20004000000 */
[----:B------:R-:W-:Y:S01]  /*0c50*/  IMAD.X R17, RZ, RZ, R9, P3 ;  /* 0x000000ffff117224 */ /* 0x000fe200018e0609 */
[----:B------:R-:W-:-:S02]  /*0c60*/  SEL R6, R29, R8, !P2 ;  /* 0x000000081d067207 */ /* 0x000fc40005000000 */
[----:B------:R-:W-:Y:S02]  /*0c70*/  SEL R7, R27, R7, !P0 ;  /* 0x000000071b077207 */ /* 0x000fe40004000000 */
[----:B------:R-:W-:Y:S01]  /*0c80*/  ISETP.LT.U32.AND P0, PT, R18, 0x4d, PT ;  /* 0x0000004d1200780c */ /* 0x000fe20003f01070 */
[----:B------:R-:W-:Y:S01]  /*0c90*/  CS2R R26, SRZ ;  /* 0x00000000001a7805 */ /* 0x000fe2000001ff00 */
[----:B------:R-:W-:Y:S01]  /*0ca0*/  SEL R8, R17, R9, !P2 ;  /* 0x0000000911087207 */ /* 0x000fe20005000000 */
[----:B------:R-:W-:Y:S01]  /*0cb0*/  IMAD.SHL.U32 R17, R3, 0x8, RZ ;  /* 0x0000000803117824 */ /* 0x000fe200078e00ff */
[----:B------:R-:W-:Y:S02]  /*0cc0*/  ISETP.GT.AND P1, PT, R50, 0x4c, PT ;  /* 0x0000004c3200780c */ /* 0x000fe40003f24270 */
[----:B------:R-:W-:Y:S02]  /*0cd0*/  ISETP.LT.U32.AND P3, PT, R10, 0x4d, PT ;  /* 0x0000004d0a00780c */ /* 0x000fe40003f61070 */
[----:B------:R-:W-:-:S02]  /*0ce0*/  ISETP.LT.U32.AND P2, PT, R6, 0x4d, PT ;  /* 0x0000004d0600780c */ /* 0x000fc40003f41070 */
[----:B------:R-:W-:Y:S02]  /*0cf0*/  ISETP.LT.U32.OR.EX P4, PT, R19, RZ, P4, P0 ;  /* 0x000000ff1300720c */ /* 0x000fe40002781500 */
[----:B------:R-:W-:Y:S02]  /*0d00*/  IADD3 R9, P0, R4, 0x4d, RZ ;  /* 0x0000004d04097810 */ /* 0x000fe40007f1e0ff */
[----:B------:R-:W-:Y:S02]  /*0d10*/  ISETP.LT.U32.OR.EX P1, PT, R7, RZ, P1, P3 ;  /* 0x000000ff0700720c */ /* 0x000fe40000f21530 */
[----:B------:R-:W-:Y:S02]  /*0d20*/  ISETP.LT.U32.OR.EX P5, PT, R8, RZ, P5, P2 ;  /* 0x000000ff0800720c */ /* 0x000fe40002fa1520 */
[----:B------:R-:W-:Y:S02]  /*0d30*/  IADD3.X R7, RZ, R5, RZ, P0, !PT ;  /* 0x00000005ff077210 */ /* 0x000fe400007fe4ff */
[----:B------:R-:W-:-:S02]  /*0d40*/  PLOP3.LUT P4, PT, P5, P4, P1, 0x80, 0x0 ;  /* 0x000000000000781c */ /* 0x000fc40002f89010 */
[----:B------:R-:W-:Y:S02]  /*0d50*/  ISETP.GE.AND P0, PT, R5, RZ, PT ;  /* 0x000000ff0500720c */ /* 0x000fe40003f06270 */
[----:B------:R-:W-:Y:S02]  /*0d60*/  ISETP.GT.AND P1, PT, R21, 0x4c, PT ;  /* 0x0000004c1500780c */ /* 0x000fe40003f24270 */
[----:B------:R-:W-:Y:S02]  /*0d70*/  ISETP.LT.U32.AND P5, PT, R24, 0x4d, PT ;  /* 0x0000004d1800780c */ /* 0x000fe40003fa1070 */
[----:B------:R-:W-:Y:S02]  /*0d80*/  SEL R4, R9, R4, !P0 ;  /* 0x0000000409047207 */ /* 0x000fe40004000000 */
[----:B------:R-:W-:Y:S01]  /*0d90*/  SEL R5, R7, R5, !P0 ;  /* 0x0000000507057207 */ /* 0x000fe20004000000 */
[----:B------:R-:W-:Y:S01]  /*0da0*/  IMAD R7, R44, 0x600, RZ ;  /* 0x000006002c077824 */ /* 0x000fe200078e02ff */
[----:B------:R-:W-:-:S02]  /*0db0*/  ISETP.LT.U32.OR.EX P1, PT, R25, RZ, P1, P5 ;  /* 0x000000ff1900720c */ /* 0x000fc40000f21550 */
[----:B------:R-:W-:Y:S01]  /*0dc0*/  ISETP.GT.AND P3, PT, R22, 0x4c, PT ;  /* 0x0000004c1600780c */ /* 0x000fe20003f64270 */
[----:B------:R-:W-:Y:S01]  /*0dd0*/  CS2R R24, SRZ ;  /* 0x0000000000187805 */ /* 0x000fe2000001ff00 */
[----:B------:R-:W-:Y:S02]  /*0de0*/  ISETP.GT.AND P2, PT, R20, 0x4c, PT ;  /* 0x0000004c1400780c */ /* 0x000fe40003f44270 */
[----:B------:R-:W-:Y:S01]  /*0df0*/  ISETP.LT.U32.AND P0, PT, R15, 0x4d, PT ;  /* 0x0000004d0f00780c */ /* 0x000fe20003f01070 */
[----:B------:R-:W-:Y:S01]  /*0e00*/  CS2R R20, SRZ ;  /* 0x0000000000147805 */ /* 0x000fe2000001ff00 */
[----:B------:R-:W-:Y:S02]  /*0e10*/  ISETP.LT.U32.AND P5, PT, R14, 0x4d, PT ;  /* 0x0000004d0e00780c */ /* 0x000fe40003fa1070 */
[----:B------:R-:W-:Y:S02]  /*0e20*/  ISETP.LT.U32.OR.EX P2, PT, R16, RZ, P2, P0 ;  /* 0x000000ff1000720c */ /* 0x000fe40001741500 */
[----:B------:R-:W-:-:S02]  /*0e30*/  ISETP.LT.U32.OR.EX P3, PT, R13, RZ, P3, P5 ;  /* 0x000000ff0d00720c */ /* 0x000fc40001f61550 */
[----:B------:R-:W-:Y:S02]  /*0e40*/  ISETP.GT.AND P0, PT, R23, 0x4c, PT ;  /* 0x0000004c1700780c */ /* 0x000fe40003f04270 */
[----:B------:R-:W-:Y:S01]  /*0e50*/  ISETP.LT.U32.AND P5, PT, R12, 0x4d, PT ;  /* 0x0000004d0c00780c */ /* 0x000fe20003fa1070 */
[----:B------:R-:W-:Y:S01]  /*0e60*/  IMAD.MOV.U32 R12, RZ, RZ, 0x600 ;  /* 0x00000600ff0c7424 */ /* 0x000fe200078e00ff */
[----:B------:R-:W-:Y:S01]  /*0e70*/  P2R R28, PR, RZ, 0x40 ;  /* 0x00000040ff1c7803 */ /* 0x000fe20000000000 */
[----:B------:R-:W-:Y:S01]  /*0e80*/  CS2R R22, SRZ ;  /* 0x0000000000167805 */ /* 0x000fe2000001ff00 */
[----:B------:R-:W-:Y:S01]  /*0e90*/  ISETP.LT.U32.OR.EX P0, PT, R11, RZ, P0, P5 ;  /* 0x000000ff0b00720c */ /* 0x000fe20000701550 */
[-C--:B------:R-:W-:Y:S01]  /*0ea0*/  IMAD.WIDE.U32 R14, R45, R12.reuse, c[0x0][0x168] ;  /* 0x00005a002d0e7625 */ /* 0x080fe200078e000c */
[----:B------:R-:W-:Y:S02]  /*0eb0*/  ISETP.GT.AND P6, PT, R49, 0x4c, PT ;  /* 0x0000004c3100780c */ /* 0x000fe40003fc4270 */
[----:B------:R-:W-:Y:S01]  /*0ec0*/  ISETP.LT.U32.AND P5, PT, R4, 0x4d, PT ;  /* 0x0000004d0400780c */ /* 0x000fe20003fa1070 */
[----:B------:R-:W-:Y:S01]  /*0ed0*/  IMAD.WIDE.U32 R12, R43, R12, c[0x0][0x178] ;  /* 0x00005e002b0c7625 */ /* 0x000fe200078e000c */
[----:B------:R-:W-:Y:S01]  /*0ee0*/  PLOP3.LUT P3, PT, P3, P4, P2, 0x80, 0x0 ;  /* 0x000000000000781c */ /* 0x000fe20001f69020 */
[----:B------:R-:W-:Y:S01]  /*0ef0*/  CS2R R42, SRZ ;  /* 0x00000000002a7805 */ /* 0x000fe2000001ff00 */
[----:B------:R-:W-:Y:S01]  /*0f00*/  ISETP.LT.U32.OR.EX P5, PT, R5, RZ, P6, P5 ;  /* 0x000000ff0500720c */ /* 0x000fe200037a1550 */
[----:B------:R-:W-:Y:S01]  /*0f10*/  IMAD R5, R46, 0x600, RZ ;  /* 0x000006002e057824 */ /* 0x000fe200078e02ff */
[----:B------:R-:W-:Y:S01]  /*0f20*/  ISETP.NE.AND P6, PT, R28, RZ, PT ;  /* 0x000000ff1c00720c */ /* 0x000fe20003fc5270 */
[----:B------:R-:W-:Y:S01]  /*0f30*/  IMAD.IADD R16, R13, 0x1, R7 ;  /* 0x000000010d107824 */ /* 0x000fe200078e0207 */
[----:B------:R-:W-:Y:S01]  /*0f40*/  PLOP3.LUT P0, PT, P5, P3, P0, 0x80, 0x0 ;  /* 0x000000000000781c */ /* 0x000fe20002f07000 */
[----:B------:R-:W-:Y:S01]  /*0f50*/  CS2R R28, SRZ ;  /* 0x00000000001c7805 */ /* 0x000fe2000001ff00 */
[----:B------:R-:W-:Y:S01]  /*0f60*/  PLOP3.LUT P2, PT, PT, PT, PT, 0x80, 0x0 ;  /* 0x000000000000781c */ /* 0x000fe20003f4f070 */
[----:B------:R-:W-:Y:S01]  /*0f70*/  IMAD.IADD R18, R15, 0x1, R5 ;  /* 0x000000010f127824 */ /* 0x000fe200078e0205 */
[----:B------:R-:W-:-:S02]  /*0f80*/  SHF.R.U32.HI R19, RZ, 0x5, R3 ;  /* 0x00000005ff137819 */ /* 0x000fc40000011603 */
[----:B------:R-:W-:Y:S02]  /*0f90*/  PLOP3.LUT P1, PT, P0, P1, PT, 0x80, 0x0 ;  /* 0x000000000000781c */ /* 0x000fe40000723070 */
[----:B------:R-:W-:Y:S02]  /*0fa0*/  MOV R44, RZ ;  /* 0x000000ff002c7202 */ /* 0x000fe40000000f00 */
[----:B------:R-:W-:-:S03]  /*0fb0*/  LOP3.LUT R17, R17, 0x1f8, RZ, 0xc0, !PT ;  /* 0x000001f811117812 */ /* 0x000fc600078ec0ff */
.L_x_3:
[----:B------:R-:W-:Y:S01]  /*0fc0*/  BAR.SYNC.DEFER_BLOCKING 0x0 ;  /* 0x0000000000007b1d */ /* 0x000fe20000010000 */
[----:B------:R-:W-:-:S05]  /*0fd0*/  LOP3.LUT R4, R17, UR4, RZ, 0xfc, !PT ;  /* 0x0000000411047c12 */ /* 0x000fca000f8efcff */
[----:B------:R-:W-:Y:S05]  /*0fe0*/  @!P1 BRA `(.L_x_1) ;  /* 0x00002a9000009947 */ /* 0x000fea0003800000 */
[C---:B------:R-:W-:Y:S01]  /*0ff0*/  ISETP.LT.U32.AND P0, PT, R4.reuse, 0x300, PT ;  /* 0x000003000400780c */ /* 0x040fe20003f01070 */
[----:B------:R-:W-:Y:S01]  /*1000*/  CS2R R6, SRZ ;  /* 0x0000000000067805 */ /* 0x000fe2000001ff00 */
[C---:B------:R-:W-:Y:S01]  /*1010*/  SHF.L.U32 R49, R4.reuse, 0x1, RZ ;  /* 0x0000000104317819 */ /* 0x040fe200000006ff */
[----:B------:R-:W-:Y:S01]  /*1020*/  CS2R R8, SRZ ;  /* 0x0000000000087805 */ /* 0x000fe2000001ff00 */
[----:B------:R-:W-:Y:S02]  /*1030*/  ISETP.LT.U32.AND.EX P0, PT, R21, RZ, !P6, P0 ;  /* 0x000000ff1500720c */ /* 0x000fe40007701100 */
[----:B------:R-:W-:Y:S02]  /*1040*/  SHF.L.U64.HI R11, R4, 0x1, R21 ;  /* 0x00000001040b7819 */ /* 0x000fe40000010215 */
[----:B------:R-:W-:Y:S01]  /*1050*/  IADD3 R46, P3, R49, R14, RZ ;  /* 0x0000000e312e7210 */ /* 0x000fe20007f7e0ff */
[----:B------:R-:W-:-:S04]  /*1060*/  CS2R R4, SRZ ;  /* 0x0000000000047805 */ /* 0x000fc8000001ff00 */
[----:B------:R-:W-:Y:S01]  /*1070*/  IMAD.X R47, R11, 0x1, R18, P3 ;  /* 0x000000010b2f7824 */ /* 0x000fe200018e0612 */
[----:B------:R-:W-:-:S04]  /*1080*/  IADD3 R48, P3, R49, R12, RZ ;  /* 0x0000000c31307210 */ /* 0x000fc80007f7e0ff */
[----:B------:R-:W2:Y:S01]  /*1090*/  @P0 LDG.E.EL.128 R4, [R46.64] ;  /* 0x000000062e040981 */ /* 0x000ea2000c2e1d00 */
[----:B------:R-:W-:Y:S02]  /*10a0*/  IMAD.X R49, R11, 0x1, R16, P3 ;  /* 0x000000010b317824 */ /* 0x000fe400018e0610 */
[----:B------:R-:W-:Y:S01]  /*10b0*/  CS2R R10, SRZ ;  /* 0x00000000000a7805 */ /* 0x000fe2000001ff00 */
[----:B------:R-:W-:Y:S06]  /*10c0*/  BAR.SYNC.DEFER_BLOCKING 0x0 ;  /* 0x0000000000007b1d */ /* 0x000fec0000010000 */
[----:B------:R-:W3:Y:S01]  /*10d0*/  @P0 LDG.E.EL.128 R8, [R48.64] ;  /* 0x0000000630080981 */ /* 0x000ee2000c2e1d00 */
[----:B------:R-:W-:Y:S01]  /*10e0*/  PLOP3.LUT P3, PT, P2, PT, PT, 0x80, 0x0 ;  /* 0x000000000000781c */ /* 0x000fe2000176f070 */
[----:B------:R-:W-:Y:S01]  /*10f0*/  IMAD.MOV.U32 R56, RZ, RZ, 0x3f800000 ;  /* 0x3f800000ff387424 */ /* 0x000fe200078e00ff */
[----:B------:R-:W-:Y:S01]  /*1100*/  MOV R58, 0x3f800000 ;  /* 0x3f800000003a7802 */ /* 0x000fe20000000f00 */
[----:B------:R-:W-:-:S02]  /*1110*/  IMAD.MOV.U32 R59, RZ, RZ, 0x3f800000 ;  /* 0x3f800000ff3b7424 */ /* 0x000fc400078e00ff */
[----:B------:R-:W-:Y:S01]  /*1120*/  IMAD.MOV.U32 R61, RZ, RZ, 0x3f800000 ;  /* 0x3f800000ff3d7424 */ /* 0x000fe200078e00ff */
[C---:B--2---:R-:W-:Y:S01]  /*1130*/  PRMT R51, R4.reuse, 0x7632, R51 ;  /* 0x0000763204337816 */ /* 0x044fe20000000033 */
[C---:B------:R-:W-:Y:S01]  /*1140*/  IMAD.U32 R55, R5.reuse, 0x10000, RZ ;  /* 0x0001000005377824 */ /* 0x040fe200078e00ff */
[----:B------:R-:W-:Y:S01]  /*1150*/  SHF.L.U32 R57, R4, 0x10, RZ ;  /* 0x0000001004397819 */ /* 0x000fe200000006ff */
[C---:B------:R-:W-:Y:S01]  /*1160*/  IMAD.U32 R52, R6.reuse, 0x10000, RZ ;  /* 0x0001000006347824 */ /* 0x040fe200078e00ff */
[----:B------:R-:W-:Y:S01]  /*1170*/  PRMT R50, R5, 0x7632, R50 ;  /* 0x0000763205327816 */ /* 0x000fe20000000032 */
[----:B------:R-:W-:Y:S01]  /*1180*/  IMAD.U32 R54, R51, 0x10000, RZ ;  /* 0x0001000033367824 */ /* 0x000fe200078e00ff */
[C---:B------:R-:W-:Y:S02]  /*1190*/  PRMT R5, R7.reuse, 0x7632, R5 ;  /* 0x0000763207057816 */ /* 0x040fe40000000005 */
[----:B------:R-:W-:Y:S02]  /*11a0*/  SHF.L.U32 R53, R7, 0x10, RZ ;  /* 0x0000001007357819 */ /* 0x000fe400000006ff */
[----:B------:R-:W-:Y:S01]  /*11b0*/  PRMT R45, R6, 0x7632, R45 ;  /* 0x00007632062d7816 */ /* 0x000fe2000000002d */
[----:B---3--:R-:W-:Y:S01]  /*11c0*/  IMAD.U32 R4, R8, 0x10000, RZ ;  /* 0x0001000008047824 */ /* 0x008fe200078e00ff */
[----:B------:R-:W-:Y:S01]  /*11d0*/  SHF.L.U32 R47, R10, 0x10, RZ ;  /* 0x000000100a2f7819 */ /* 0x000fe200000006ff */
[----:B------:R-:W-:Y:S01]  /*11e0*/  IMAD.U32 R6, R9, 0x10000, RZ ;  /* 0x0001000009067824 */ /* 0x000fe200078e00ff */
[----:B------:R-:W-:Y:S01]  /*11f0*/  PRMT R7, R8, 0x7632, R7 ;  /* 0x0000763208077816 */ /* 0x000fe20000000007 */
[----:B------:R-:W-:Y:S01]  /*1200*/  IMAD.U32 R48, R11, 0x10000, RZ ;  /* 0x000100000b307824 */ /* 0x000fe200078e00ff */
[----:B------:R-:W-:Y:S01]  /*1210*/  PRMT R8, R9, 0x7632, R8 ;  /* 0x0000763209087816 */ /* 0x000fe20000000008 */
[----:B------:R-:W-:Y:S01]  /*1220*/  FADD R6, R55, R6 ;  /* 0x0000000637067221 */ /* 0x000fe20000000000 */
[----:B------:R-:W-:Y:S01]  /*1230*/  PRMT R9, R10, 0x7632, R9 ;  /* 0x000076320a097816 */ /* 0x000fe20000000009 */
[----:B------:R-:W-:Y:S01]  /*1240*/  FADD R10, R57, R4 ;  /* 0x00000004390a7221 */ /* 0x000fe20000000000 */
[----:B------:R-:W-:Y:S01]  /*1250*/  PRMT R46, R11, 0x7632, R46 ;  /* 0x000076320b2e7816 */ /* 0x000fe2000000002e */
[----:B------:R-:W-:Y:S01]  /*1260*/  FADD R4, R52, R47 ;  /* 0x0000002f34047221 */ /* 0x000fe20000000000 */
[----:B------:R-:W-:Y:S01]  /*1270*/  SHF.L.U32 R7, R7, 0x10, RZ ;  /* 0x0000001007077819 */ /* 0x000fe200000006ff */
[----:B------:R-:W-:Y:S01]  /*1280*/  IMAD.U32 R11, R8, 0x10000, RZ ;  /* 0x00010000080b7824 */ /* 0x000fe200078e00ff */
[----:B------:R-:W-:Y:S01]  /*1290*/  SHF.L.U32 R52, R50, 0x10, RZ ;  /* 0x0000001032347819 */ /* 0x000fe200000006ff */
[----:B------:R-:W-:Y:S01]  /*12a0*/  IMAD.U32 R50, R45, 0x10000, RZ ;  /* 0x000100002d327824 */ /* 0x000fe200078e00ff */
[----:B------:R-:W-:Y:S01]  /*12b0*/  SHF.L.U32 R46, R46, 0x10, RZ ;  /* 0x000000102e2e7819 */ /* 0x000fe200000006ff */
[----:B------:R-:W-:Y:S01]  /*12c0*/  IMAD.U32 R45, R5, 0x10000, RZ ;  /* 0x00010000052d7824 */ /* 0x000fe200078e00ff */
[----:B------:R-:W-:Y:S01]  /*12d0*/  FADD R5, R54, R7 ;  /* 0x0000000736057221 */ /* 0x000fe20000000000 */
[----:B------:R-:W-:Y:S01]  /*12e0*/  IMAD.U32 R9, R9, 0x10000, RZ ;  /* 0x0001000009097824 */ /* 0x000fe200078e00ff */
[----:B------:R-:W-:Y:S01]  /*12f0*/  FADD R7, R52, R11 ;  /* 0x0000000b34077221 */ /* 0x000fe20000000000 */
[----:B------:R-:W-:Y:S01]  /*1300*/  FADD R8, R53, R48 ;  /* 0x0000003035087221 */ /* 0x000fe20000000000 */
[----:B------:R-:W-:Y:S01]  /*1310*/  FADD R11, R45, R46 ;  /* 0x0000002e2d0b7221 */ /* 0x000fe20000000000 */
[----:B------:R-:W-:Y:S01]  /*1320*/  FADD R9, R50, R9 ;  /* 0x0000000932097221 */ /* 0x000fe20000000000 */
[----:B------:R-:W-:Y:S01]  /*1330*/  IMAD.MOV.U32 R53, RZ, RZ, 0x3f800000 ;  /* 0x3f800000ff357424 */ /* 0x000fe200078e00ff */
[----:B------:R-:W-:Y:S01]  /*1340*/  CS2R R46, SRZ ;  /* 0x00000000002e7805 */ /* 0x000fe2000001ff00 */
[----:B------:R-:W-:Y:S01]  /*1350*/  IMAD.MOV.U32 R45, RZ, RZ, RZ ;  /* 0x000000ffff2d7224 */ /* 0x000fe200078e00ff */
[----:B------:R-:W-:Y:S01]  /*1360*/  CS2R R48, SRZ ;  /* 0x0000000000307805 */ /* 0x000fe2000001ff00 */
[----:B------:R-:W-:Y:S01]  /*1370*/  CS2R R50, SRZ ;  /* 0x0000000000327805 */ /* 0x000fe2000001ff00 */
[----:B------:R-:W-:Y:S01]  /*1380*/  MOV R52, RZ ;  /* 0x000000ff00347202 */ /* 0x000fe20000000f00 */
[----:B------:R-:W-:Y:S01]  /*1390*/  IMAD.MOV.U32 R54, RZ, RZ, 0x3f800000 ;  /* 0x3f800000ff367424 */ /* 0x000fe200078e00ff */
[----:B------:R-:W-:Y:S01]  /*13a0*/  MOV R57, 0x3f800000 ;  /* 0x3f80000000397802 */ /* 0x000fe20000000f00 */
[----:B------:R-:W-:Y:S01]  /*13b0*/  IMAD.MOV.U32 R55, RZ, RZ, 0x3f800000 ;  /* 0x3f800000ff377424 */ /* 0x000fe200078e00ff */
[----:B------:R-:W-:Y:S05]  /*13c0*/  @P2 BRA `(.L_x_2) ;  /* 0x0000078000002947 */ /* 0x000fea0003800000 */
[----:B------:R-:W-:Y:S01]  /*13d0*/  FADD R53, R20, 1 ;  /* 0x3f80000014357421 */ /* 0x000fe20000000000 */
[----:B------:R-:W-:Y:S01]  /*13e0*/  FADD R54, R23, 1 ;  /* 0x3f80000017367421 */ /* 0x000fe20000000000 */
[----:B------:R-:W-:Y:S01]  /*13f0*/  FADD R55, R22, 1 ;  /* 0x3f80000016377421 */ /* 0x000fe20000000000 */
[----:B------:R-:W-:Y:S01]  /*1400*/  FADD R57, R24, 1 ;  /* 0x3f80000018397421 */ /* 0x000fe20000000000 */
[C---:B------:R-:W-:Y:S01]  /*1410*/  FMUL R46, R53.reuse, 0.25 ;  /* 0x3e800000352e7820 */ /* 0x040fe20000400000 */
[----:B------:R-:W-:Y:S01]  /*1420*/  FSETP.GEU.AND P4, PT, |R53|, 1.175494350822287508e-38, PT ;  /* 0x008000003500780b */ /* 0x000fe20003f8e200 */
[----:B------:R-:W-:Y:S01]  /*1430*/  FMUL R52, R55, 0.25 ;  /* 0x3e80000037347820 */ /* 0x000fe20000400000 */
[----:B------:R-:W-:Y:S01]  /*1440*/  FSETP.GT.AND P2, PT, |R53|, 8.50705917302346158658e+37, PT ;  /* 0x7e8000003500780b */ /* 0x000fe20003f44200 */
[----:B------:R-:W-:Y:S01]  /*1450*/  FADD R56, R25, 1 ;  /* 0x3f80000019387421 */ /* 0x000fe20000000000 */
[----:B------:R-:W-:Y:S01]  /*1460*/  FSETP.GT.AND P5, PT, |R54|, 8.50705917302346158658e+37, PT ;  /* 0x7e8000003600780b */ /* 0x000fe20003fa4200 */
[----:B------:R-:W-:Y:S01]  /*1470*/  FMUL R58, R57, 0.25 ;  /* 0x3e800000393a7820 */ /* 0x000fe20000400000 */
[----:B------:R-:W-:Y:S01]  /*1480*/  FSEL R47, R46, R53, P2 ;  /* 0x000000352e2f7208 */ /* 0x000fe20001000000 */
[----:B------:R-:W-:Y:S01]  /*1490*/  FADD R46, R10, -R37 ;  /* 0x800000250a2e7221 */ /* 0x000fe20000000000 */
[----:B------:R-:W-:-:S03]  /*14a0*/  FMUL R59, R56, 0.25 ;  /* 0x3e800000383b7820 */ /* 0x000fc60000400000 */
[----:B------:R-:W-:Y:S02]  /*14b0*/  FMUL R45, R46, 0.25 ;  /* 0x3e8000002e2d7820 */ /* 0x000fe40000400000 */
[----:B------:R-:W-:-:S03]  /*14c0*/  @!P4 FMUL R47, R47, 16777216 ;  /* 0x4b8000002f2fc820 */ /* 0x000fc60000400000 */
[----:B------:R-:W-:Y:S01]  /*14d0*/  FSEL R49, R45, R46, P2 ;  /* 0x0000002e2d317208 */ /* 0x000fe20001000000 */
[----:B------:R0:W1:Y:S01]  /*14e0*/  MUFU.RCP R48, R47 ;  /* 0x0000002f00307308 */ /* 0x0000620000001000 */
[----:B------:R-:W-:Y:S01]  /*14f0*/  FADD R45, R5, -R38 ;  /* 0x80000026052d7221 */ /* 0x000fe20000000000 */
[----:B------:R-:W-:Y:S02]  /*1500*/  FSETP.GEU.AND P2, PT, |R55|, 1.175494350822287508e-38, PT ;  /* 0x008000003700780b */ /* 0x000fe40003f4e200 */
[----:B------:R-:W-:Y:S01]  /*1510*/  @!P4 FMUL R49, R49, 16777216 ;  /* 0x4b8000003131c820 */ /* 0x000fe20000400000 */
[----:B------:R-:W-:Y:S01]  /*1520*/  FSETP.GEU.AND P4, PT, |R54|, 1.175494350822287508e-38, PT ;  /* 0x008000003600780b */ /* 0x000fe20003f8e200 */
[----:B------:R-:W-:Y:S01]  /*1530*/  FMUL R50, R45, 0.25 ;  /* 0x3e8000002d327820 */ /* 0x000fe20000400000 */
[----:B0-----:R-:W-:-:S04]  /*1540*/  FADD R47, R7, -R40 ;  /* 0x80000028072f7221 */ /* 0x001fc80000000000 */
[----:B------:R-:W-:Y:S01]  /*1550*/  FSEL R50, R50, R45, P5 ;  /* 0x0000002d32327208 */ /* 0x000fe20002800000 */
[----:B------:R-:W-:Y:S01]  /*1560*/  FMUL R60, R47, 0.25 ;  /* 0x3e8000002f3c7820 */ /* 0x000fe20000400000 */
[----:B-1----:R-:W-:Y:S01]  /*1570*/  FFMA R63, R48, R49, R37 ;  /* 0x00000031303f7223 */ /* 0x002fe20000000025 */
[----:B------:R-:W-:Y:S01]  /*1580*/  FMUL R49, R54, 0.25 ;  /* 0x3e80000036317820 */ /* 0x000fe20000400000 */
[----:B------:R-:W-:-:S03]  /*1590*/  FADD R48, R6, -R39 ;  /* 0x8000002706307221 */ /* 0x000fc60000000000 */
[----:B------:R-:W-:Y:S01]  /*15a0*/  @!P4 FMUL R50, R50, 16777216 ;  /* 0x4b8000003232c820 */ /* 0x000fe20000400000 */
[----:B------:R-:W-:Y:S01]  /*15b0*/  FADD R10, R10, -R63 ;  /* 0x8000003f0a0a7221 */ /* 0x000fe20000000000 */
[----:B------:R-:W-:Y:S01]  /*15c0*/  FSEL R49, R49, R54, P5 ;  /* 0x0000003631317208 */ /* 0x000fe20002800000 */
[----:B------:R-:W-:Y:S01]  /*15d0*/  FMUL R51, R48, 0.25 ;  /* 0x3e80000030337820 */ /* 0x000fe20000400000 */
[----:B------:R-:W-:Y:S01]  /*15e0*/  FSETP.GT.AND P5, PT, |R55|, 8.50705917302346158658e+37, PT ;  /* 0x7e8000003700780b */ /* 0x000fe20003fa4200 */
[----:B------:R-:W-:Y:S02]  /*15f0*/  FFMA R46, R46, R10, R29 ;  /* 0x0000000a2e2e7223 */ /* 0x000fe4000000001d */
[----:B------:R-:W-:Y:S01]  /*1600*/  @!P4 FMUL R49, R49, 16777216 ;  /* 0x4b8000003131c820 */ /* 0x000fe20000400000 */
[----:B------:R-:W-:Y:S02]  /*1610*/  FSEL R52, R52, R55, P5 ;  /* 0x0000003734347208 */ /* 0x000fe40002800000 */
[----:B------:R-:W-:-:S02]  /*1620*/  FSEL R51, R51, R48, P5 ;  /* 0x0000003033337208 */ /* 0x000fc40002800000 */
[----:B------:R-:W-:Y:S01]  /*1630*/  FSETP.GT.AND P5, PT, |R57|, 8.50705917302346158658e+37, PT ;  /* 0x7e8000003900780b */ /* 0x000fe20003fa4200 */
[----:B------:R-:W-:Y:S01]  /*1640*/  @!P2 FMUL R52, R52, 16777216 ;  /* 0x4b8000003434a820 */ /* 0x000fe20000400000 */
[----:B------:R-:W0:Y:S01]  /*1650*/  MUFU.RCP R49, R49 ;  /* 0x0000003100317308 */ /* 0x000e220000001000 */
[----:B------:R-:W-:Y:S01]  /*1660*/  @!P2 FMUL R51, R51, 16777216 ;  /* 0x4b8000003333a820 */ /* 0x000fe20000400000 */
[----:B------:R-:W-:Y:S02]  /*1670*/  FSETP.GEU.AND P2, PT, |R56|, 1.175494350822287508e-38, PT ;  /* 0x008000003800780b */ /* 0x000fe40003f4e200 */
[----:B------:R-:W-:Y:S02]  /*1680*/  FSEL R58, R58, R57, P5 ;  /* 0x000000393a3a7208 */ /* 0x000fe40002800000 */
[----:B------:R-:W-:Y:S02]  /*1690*/  FSEL R60, R60, R47, P5 ;  /* 0x0000002f3c3c7208 */ /* 0x000fe40002800000 */
[----:B------:R-:W-:Y:S01]  /*16a0*/  FSETP.GT.AND P5, PT, |R56|, 8.50705917302346158658e+37, PT ;  /* 0x7e8000003800780b */ /* 0x000fe20003fa4200 */
[----:B------:R-:W1:Y:S01]  /*16b0*/  MUFU.RCP R52, R52 ;  /* 0x0000003400347308 */ /* 0x000e620000001000 */
[----:B------:R-:W-:-:S02]  /*16c0*/  FSETP.GEU.AND P4, PT, |R57|, 1.175494350822287508e-38, PT ;  /* 0x008000003900780b */ /* 0x000fc40003f8e200 */
[----:B------:R-:W-:Y:S01]  /*16d0*/  FSEL R62, R59, R56, P5 ;  /* 0x000000383b3e7208 */ /* 0x000fe20002800000 */
[----:B------:R-:W-:Y:S01]  /*16e0*/  FADD R59, R26, 1 ;  /* 0x3f8000001a3b7421 */ /* 0x000fe20000000000 */
[----:B0-----:R-:W-:-:S03]  /*16f0*/  FFMA R64, R49, R50, R38 ;  /* 0x0000003231407223 */ /* 0x001fc60000000026 */
[----:B------:R-:W-:Y:S01]  /*1700*/  @!P2 FMUL R62, R62, 16777216 ;  /* 0x4b8000003e3ea820 */ /* 0x000fe20000400000 */
[----:B------:R-:W-:Y:S01]  /*1710*/  FADD R50, R4, -R41 ;  /* 0x8000002904327221 */ /* 0x000fe20000000000 */
[----:B------:R-:W-:-:S03]  /*1720*/  FADD R5, R5, -R64 ;  /* 0x8000004005057221 */ /* 0x000fc60000000000 */
[----:B------:R-:W-:Y:S01]  /*1730*/  FMUL R49, R50, 0.25 ;  /* 0x3e80000032317820 */ /* 0x000fe20000400000 */
[----:B------:R-:W-:Y:S01]  /*1740*/  @!P4 FMUL R58, R58, 16777216 ;  /* 0x4b8000003a3ac820 */ /* 0x000fe20000400000 */
[----:B------:R-:W0:Y:S01]  /*1750*/  MUFU.RCP R62, R62 ;  /* 0x0000003e003e7308 */ /* 0x000e220000001000 */
[----:B------:R-:W-:Y:S01]  /*1760*/  @!P4 FMUL R60, R60, 16777216 ;  /* 0x4b8000003c3cc820 */ /* 0x000fe20000400000 */
[----:B------:R-:W-:Y:S01]  /*1770*/  FSETP.GEU.AND P4, PT, |R59|, 1.175494350822287508e-38, PT ;  /* 0x008000003b00780b */ /* 0x000fe20003f8e200 */
[----:B-1----:R-:W-:Y:S01]  /*1780*/  FFMA R65, R52, R51, R39 ;  /* 0x0000003334417223 */ /* 0x002fe20000000027 */
[----:B------:R-:W-:Y:S01]  /*1790*/  FSEL R49, R49, R50, P5 ;  /* 0x0000003231317208 */ /* 0x000fe20002800000 */
[C---:B------:R-:W-:Y:S01]  /*17a0*/  FMUL R52, R59.reuse, 0.25 ;  /* 0x3e8000003b347820 */ /* 0x040fe20000400000 */
[----:B------:R-:W-:Y:S01]  /*17b0*/  FSETP.GT.AND P5, PT, |R59|, 8.50705917302346158658e+37, PT ;  /* 0x7e8000003b00780b */ /* 0x000fe20003fa4200 */
[----:B------:R-:W-:Y:S01]  /*17c0*/  FFMA R45, R45, R5, R30 ;  /* 0x000000052d2d7223 */ /* 0x000fe2000000001e */
[----:B------:R1:W2:Y:S01]  /*17d0*/  MUFU.RCP R61, R58 ;  /* 0x0000003a003d7308 */ /* 0x0002a20000001000 */
[----:B------:R-:W-:Y:S01]  /*17e0*/  @!P2 FMUL R49, R49, 16777216 ;  /* 0x4b8000003131a820 */ /* 0x000fe20000400000 */
[----:B------:R-:W-:Y:S01]  /*17f0*/  FSEL R52, R52, R59, P5 ;  /* 0x0000003b34347208 */ /* 0x000fe20002800000 */
[----:B------:R-:W-:-:S04]  /*1800*/  FADD R5, R6, -R65 ;  /* 0x8000004106057221 */ /* 0x000fc80000000000 */
[----:B------:R-:W-:Y:S01]  /*1810*/  @!P4 FMUL R52, R52, 16777216 ;  /* 0x4b8000003434c820 */ /* 0x000fe20000400000 */
[----:B0-----:R-:W-:Y:S01]  /*1820*/  FFMA R67, R62, R49, R41 ;  /* 0x000000313e437223 */ /* 0x001fe20000000029 */
[----:B------:R-:W-:Y:S01]  /*1830*/  FADD R49, R9, -R42 ;  /* 0x8000002a09317221 */ /* 0x000fe20000000000 */
[----:B-1----:R-:W-:Y:S01]  /*1840*/  FADD R58, R27, 1 ;  /* 0x3f8000001b3a7421 */ /* 0x002fe20000000000 */
[----:B------:R0:W1:Y:S01]  /*1850*/  MUFU.RCP R51, R52 ;  /* 0x0000003400337308 */ /* 0x0000620000001000 */
[----:B------:R-:W-:Y:S01]  /*1860*/  FFMA R48, R48, R5, R31 ;  /* 0x0000000530307223 */ /* 0x000fe2000000001f */
[----:B------:R-:W-:Y:S02]  /*1870*/  FADD R4, R4, -R67 ;  /* 0x8000004304047221 */ /* 0x000fe40000000000 */
[C---:B------:R-:W-:Y:S01]  /*1880*/  FSETP.GT.AND P2, PT, |R58|.reuse, 8.50705917302346158658e+37, PT ;  /* 0x7e8000003a00780b */ /* 0x040fe20003f44200 */
[----:B--2---:R-:W-:Y:S01]  /*1890*/  FFMA R66, R61, R60, R40 ;  /* 0x0000003c3d427223 */ /* 0x004fe20000000028 */
[----:B------:R-:W-:Y:S01]  /*18a0*/  FMUL R60, R49, 0.25 ;  /* 0x3e800000313c7820 */ /* 0x000fe20000400000 */
[----:B------:R-:W-:Y:S01]  /*18b0*/  FMUL R61, R58, 0.25 ;  /* 0x3e8000003a3d7820 */ /* 0x000fe20000400000 */
[----:B------:R-:W-:Y:S01]  /*18c0*/  FFMA R50, R50, R4, R33 ;  /* 0x0000000432327223 */ /* 0x000fe20000000021 */
[----:B0-----:R-:W-:Y:S01]  /*18d0*/  FADD R52, R8, -R43 ;  /* 0x8000002b08347221 */ /* 0x001fe20000000000 */
[--C-:B------:R-:W-:Y:S01]  /*18e0*/  FADD R6, R7, -R66.reuse ;  /* 0x8000004207067221 */ /* 0x100fe20000000000 */
[----:B------:R-:W-:Y:S01]  /*18f0*/  FSEL R60, R60, R49, P5 ;  /* 0x000000313c3c7208 */ /* 0x000fe20002800000 */
[----:B------:R-:W-:Y:S01]  /*1900*/  IMAD.MOV.U32 R7, RZ, RZ, R66 ;  /* 0x000000ffff077224 */ /* 0x000fe200078e0042 */
[----:B------:R-:W-:Y:S01]  /*1910*/  FSETP.GEU.AND P5, PT, |R58|, 1.175494350822287508e-38, PT ;  /* 0x008000003a00780b */ /* 0x000fe20003fae200 */
[----:B------:R-:W-:Y:S01]  /*1920*/  FFMA R47, R47, R6, R32 ;  /* 0x000000062f2f7223 */ /* 0x000fe20000000020 */
[----:B------:R-:W-:Y:S01]  /*1930*/  FSEL R62, R61, R58, P2 ;  /* 0x0000003a3d3e7208 */ /* 0x000fe20001000000 */
[----:B------:R-:W-:Y:S01]  /*1940*/  @!P4 FMUL R60, R60, 16777216 ;  /* 0x4b8000003c3cc820 */ /* 0x000fe20000400000 */
[----:B------:R-:W-:-:S03]  /*1950*/  FADD R61, R28, 1 ;  /* 0x3f8000001c3d7421 */ /* 0x000fc60000000000 */
[----:B-1----:R-:W-:Y:S01]  /*1960*/  FFMA R60, R51, R60, R42 ;  /* 0x0000003c333c7223 */ /* 0x002fe2000000002a */
[----:B------:R-:W-:Y:S01]  /*1970*/  FMUL R51, R52, 0.25 ;  /* 0x3e80000034337820 */ /* 0x000fe20000400000 */
[C---:B------:R-:W-:Y:S01]  /*1980*/  FSETP.GEU.AND P4, PT, |R61|.reuse, 1.175494350822287508e-38, PT ;  /* 0x008000003d00780b */ /* 0x040fe20003f8e200 */
[----:B------:R-:W-:-:S03]  /*1990*/  FMUL R10, R61, 0.25 ;  /* 0x3e8000003d0a7820 */ /* 0x000fc60000400000 */
[----:B------:R-:W-:Y:S01]  /*19a0*/  @!P5 FMUL R62, R62, 16777216 ;  /* 0x4b8000003e3ed820 */ /* 0x000fe20000400000 */
[----:B------:R-:W-:Y:S02]  /*19b0*/  FSEL R51, R51, R52, P2 ;  /* 0x0000003433337208 */ /* 0x000fe40001000000 */
[----:B------:R-:W-:-:S03]  /*19c0*/  FSETP.GT.AND P2, PT, |R61|, 8.50705917302346158658e+37, PT ;  /* 0x7e8000003d00780b */ /* 0x000fc60003f44200 */
[----:B------:R-:W0:Y:S01]  /*19d0*/  MUFU.RCP R62, R62 ;  /* 0x0000003e003e7308 */ /* 0x000e220000001000 */
[----:B------:R-:W-:Y:S01]  /*19e0*/  FSEL R10, R10, R61, P2 ;  /* 0x0000003d0a0a7208 */ /* 0x000fe20001000000 */
[----:B------:R-:W-:-:S04]  /*19f0*/  @!P5 FMUL R51, R51, 16777216 ;  /* 0x4b8000003333d820 */ /* 0x000fc80000400000 */
[----:B------:R-:W-:-:S04]  /*1a00*/  @!P4 FMUL R10, R10, 16777216 ;  /* 0x4b8000000a0ac820 */ /* 0x000fc80000400000 */
[----:B------:R1:W2:Y:S01]  /*1a10*/  MUFU.RCP R5, R10 ;  /* 0x0000000a00057308 */ /* 0x0002a20000001000 */
[----:B0-----:R-:W-:Y:S01]  /*1a20*/  FFMA R69, R62, R51, R43 ;  /* 0x000000333e457223 */ /* 0x001fe2000000002b */
[----:B------:R-:W-:Y:S01]  /*1a30*/  FADD R51, R11, -R44 ;  /* 0x8000002c0b337221 */ /* 0x000fe20000000000 */
[----:B-1----:R-:W-:Y:S02]  /*1a40*/  IMAD.MOV.U32 R10, RZ, RZ, R63 ;  /* 0x000000ffff0a7224 */ /* 0x002fe400078e003f */
[--C-:B------:R-:W-:Y:S01]  /*1a50*/  FADD R4, R8, -R69.reuse ;  /* 0x8000004508047221 */ /* 0x100fe20000000000 */
[----:B------:R-:W-:Y:S01]  /*1a60*/  FMUL R6, R51, 0.25 ;  /* 0x3e80000033067820 */ /* 0x000fe20000400000 */
[----:B------:R-:W-:Y:S02]  /*1a70*/  IMAD.MOV.U32 R8, RZ, RZ, R69 ;  /* 0x000000ffff087224 */ /* 0x000fe400078e0045 */
[----:B------:R-:W-:Y:S01]  /*1a80*/  FFMA R52, R52, R4, R35 ;  /* 0x0000000434347223 */ /* 0x000fe20000000023 */
[----:B------:R-:W-:-:S02]  /*1a90*/  MOV R4, R67 ;  /* 0x0000004300047202 */ /* 0x000fc40000000f00 */
[----:B------:R-:W-:-:S05]  /*1aa0*/  FSEL R6, R6, R51, P2 ;  /* 0x0000003306067208 */ /* 0x000fca0001000000 */
[----:B------:R-:W-:-:S04]  /*1ab0*/  @!P4 FMUL R6, R6, 16777216 ;  /* 0x4b8000000606c820 */ /* 0x000fc80000400000 */
[----:B--2---:R-:W-:Y:S01]  /*1ac0*/  FFMA R62, R5, R6, R44 ;  /* 0x00000006053e7223 */ /* 0x004fe2000000002c */
[--C-:B------:R-:W-:Y:S01]  /*1ad0*/  FADD R5, R9, -R60.reuse ;  /* 0x8000003c09057221 */ /* 0x100fe20000000000 */
[----:B------:R-:W-:Y:S02]  /*1ae0*/  IMAD.MOV.U32 R6, RZ, RZ, R65 ;  /* 0x000000ffff067224 */ /* 0x000fe400078e0041 */
[----:B------:R-:W-:Y:S01]  /*1af0*/  IMAD.MOV.U32 R9, RZ, RZ, R60 ;  /* 0x000000ffff097224 */ /* 0x000fe200078e003c */
[----:B------:R-:W-:Y:S01]  /*1b00*/  FFMA R49, R49, R5, R34 ;  /* 0x0000000531317223 */ /* 0x000fe20000000022 */
[----:B------:R-:W-:Y:S01]  /*1b10*/  FADD R5, R11, -R62 ;  /* 0x8000003e0b057221 */ /* 0x000fe20000000000 */
[----:B------:R-:W-:-:S03]  /*1b20*/  MOV R11, R62 ;  /* 0x0000003e000b7202 */ /* 0x000fc60000000f00 */
[----:B------:R-:W-:Y:S01]  /*1b30*/  FFMA R51, R51, R5, R36 ;  /* 0x0000000533337223 */ /* 0x000fe20000000024 */
[----:B------:R-:W-:Y:S02]  /*1b40*/  MOV R5, R64 ;  /* 0x0000004000057202 */ /* 0x000fe40000000f00 */
.L_x_2:
[----:B------:R-:W-:Y:S01]  /*1b50*/  UMOV UR4, 0x200 ;  /* 0x0000020000047882 */ /* 0x000fe20000000000 */
[----:B------:R-:W-:Y:S02]  /*1b60*/  FSEL R37, R10, R37, P0 ;  /* 0x000000250a257208 */ /* 0x000fe40000000000 */
[----:B------:R-:W-:Y:S02]  /*1b70*/  FSEL R38, R5, R38, P0 ;  /* 0x0000002605267208 */ /* 0x000fe40000000000 */
[----:B------:R-:W-:Y:S02]  /*1b80*/  FSEL R39, R6, R39, P0 ;  /* 0x0000002706277208 */ /* 0x000fe40000000000 */
[----:B------:R-:W-:Y:S02]  /*1b90*/  FSEL R40, R7, R40, P0 ;  /* 0x0000002807287208 */ /* 0x000fe40000000000 */
[----:B------:R-:W-:-:S02]  /*1ba0*/  FSEL R41, R4, R41, P0 ;  /* 0x0000002904297208 */ /* 0x000fc40000000000 */
[----:B------:R-:W-:Y:S02]  /*1bb0*/  FSEL R42, R9, R42, P0 ;  /* 0x0000002a092a7208 */ /* 0x000fe40000000000 */
        /* <DEDUP_REMOVED lines=12> */
[----:B------:R-:W-:Y:S02]  /*1c80*/  PLOP3.LUT P2, PT, PT, PT, PT, 0x8, 0x0 ;  /* 0x000000000000781c */ /* 0x000fe40003f4e170 */
[----:B------:R-:W-:Y:S02]  /*1c90*/  FSEL R22, R55, R22, P0 ;  /* 0x0000001637167208 */ /* 0x000fe40000000000 */
[----:B------:R-:W-:Y:S02]  /*1ca0*/  FSEL R24, R57, R24, P0 ;  /* 0x0000001839187208 */ /* 0x000fe40000000000 */
[----:B------:R-:W-:Y:S02]  /*1cb0*/  FSEL R25, R56, R25, P0 ;  /* 0x0000001938197208 */ /* 0x000fe40000000000 */
[----:B------:R-:W-:-:S02]  /*1cc0*/  FSEL R26, R59, R26, P0 ;  /* 0x0000001a3b1a7208 */ /* 0x000fc40000000000 */
[----:B------:R-:W-:Y:S02]  /*1cd0*/  FSEL R27, R58, R27, P0 ;  /* 0x0000001b3a1b7208 */ /* 0x000fe40000000000 */
[----:B------:R-:W-:Y:S01]  /*1ce0*/  FSEL R28, R61, R28, P0 ;  /* 0x0000001c3d1c7208 */ /* 0x000fe20000000000 */
[----:B------:R-:W-:Y:S05]  /*1cf0*/  @P3 BRA `(.L_x_3) ;  /* 0xfffff2c000003947 */ /* 0x000fea000383ffff */
[----:B------:R-:W-:Y:S01]  /*1d00*/  FADD R7, R20, R23 ;  /* 0x0000001714077221 */ /* 0x000fe20000000000 */
[----:B------:R-:W-:Y:S01]  /*1d10*/  FMUL R8, R23, 0.25 ;  /* 0x3e80000017087820 */ /* 0x000fe20000400000 */
[----:B------:R-:W-:Y:S01]  /*1d20*/  FADD R29, R29, R30 ;  /* 0x0000001e1d1d7221 */ /* 0x000fe20000000000 */
[C---:B------:R-:W-:Y:S01]  /*1d30*/  FMUL R13, R22.reuse, 0.25 ;  /* 0x3e800000160d7820 */ /* 0x040fe20000400000 */
[----:B------:R-:W-:Y:S01]  /*1d40*/  FADD R11, R22, R7 ;  /* 0x00000007160b7221 */ /* 0x000fe20000000000 */
[C---:B------:R-:W-:Y:S01]  /*1d50*/  FSETP.GT.AND P0, PT, |R7|.reuse, 8.50705917302346158658e+37, PT ;  /* 0x7e8000000700780b */ /* 0x040fe20003f04200 */
[----:B------:R-:W-:Y:S01]  /*1d60*/  FMUL R15, R24, 0.25 ;  /* 0x3e800000180f7820 */ /* 0x000fe20000400000 */
[----:B------:R-:W-:Y:S01]  /*1d70*/  FSETP.GEU.AND P3, PT, |R7|, 1.175494350822287508e-38, PT ;  /* 0x008000000700780b */ /* 0x000fe20003f6e200 */
[----:B------:R-:W-:Y:S01]  /*1d80*/  FMUL R10, R11, 0.25 ;  /* 0x3e8000000b0a7820 */ /* 0x000fe20000400000 */
[----:B------:R-:W-:Y:S01]  /*1d90*/  FSEL R23, R8, R23, P0 ;  /* 0x0000001708177208 */ /* 0x000fe20000000000 */
[----:B------:R-:W-:Y:S01]  /*1da0*/  FMUL R8, R7, 0.25 ;  /* 0x3e80000007087820 */ /* 0x000fe20000400000 */
[----:B------:R-:W-:Y:S01]  /*1db0*/  FSETP.GT.AND P1, PT, |R11|, 8.50705917302346158658e+37, PT ;  /* 0x7e8000000b00780b */ /* 0x000fe20003f24200 */
[----:B------:R-:W-:Y:S01]  /*1dc0*/  FADD R30, R24, R11 ;  /* 0x0000000b181e7221 */ /* 0x000fe20000000000 */
[----:B------:R-:W-:Y:S01]  /*1dd0*/  FADD R38, -R37, R38 ;  /* 0x0000002625267221 */ /* 0x000fe20000000100 */
[----:B------:R-:W-:Y:S01]  /*1de0*/  FSETP.NEU.AND P4, PT, R7, RZ, PT ;  /* 0x000000ff0700720b */ /* 0x000fe20003f8d000 */
[----:B------:R-:W-:Y:S01]  /*1df0*/  FMUL R45, R26, 0.25 ;  /* 0x3e8000001a2d7820 */ /* 0x000fe20000400000 */
[----:B------:R-:W-:Y:S01]  /*1e00*/  FSEL R8, R8, R7, P0 ;  /* 0x0000000708087208 */ /* 0x000fe20000000000 */
[----:B------:R-:W-:Y:S01]  /*1e10*/  FADD R21, R25, R30 ;  /* 0x0000001e19157221 */ /* 0x000fe20000000000 */
[----:B------:R-:W-:Y:S01]  /*1e20*/  FSETP.GEU.AND P0, PT, |R11|, 1.175494350822287508e-38, PT ;  /* 0x008000000b00780b */ /* 0x000fe20003f0e200 */
[----:B------:R-:W-:Y:S01]  /*1e30*/  FMUL R9, R38, R38 ;  /* 0x0000002626097220 */ /* 0x000fe20000400000 */
[----:B------:R-:W-:Y:S01]  /*1e40*/  FSEL R10, R10, R11, P1 ;  /* 0x0000000b0a0a7208 */ /* 0x000fe20000800000 */
[----:B------:R-:W-:Y:S01]  /*1e50*/  @!P3 FMUL R8, R8, 16777216 ;  /* 0x4b8000000808b820 */ /* 0x000fe20000400000 */
[----:B------:R-:W-:Y:S01]  /*1e60*/  @!P3 FMUL R23, R23, 16777216 ;  /* 0x4b8000001717b820 */ /* 0x000fe20000400000 */
[----:B------:R-:W-:Y:S01]  /*1e70*/  FSETP.GT.AND P2, PT, |R30|, 8.50705917302346158658e+37, PT ;  /* 0x7e8000001e00780b */ /* 0x000fe20003f44200 */
[----:B------:R-:W-:Y:S01]  /*1e80*/  FADD R46, R26, R21 ;  /* 0x000000151a2e7221 */ /* 0x000fe20000000000 */
[----:B------:R-:W-:Y:S01]  /*1e90*/  FSEL R13, R13, R22, P1 ;  /* 0x000000160d0d7208 */ /* 0x000fe20000800000 */
[----:B------:R-:W-:Y:S01]  /*1ea0*/  FMUL R9, R20, R9 ;  /* 0x0000000914097220 */ /* 0x000fe20000400000 */
[----:B------:R-:W0:Y:S01]  /*1eb0*/  MUFU.RCP R8, R8 ;  /* 0x0000000800087308 */ /* 0x000e220000001000 */
[----:B------:R-:W-:Y:S01]  /*1ec0*/  FSETP.GEU.AND P1, PT, |R30|, 1.175494350822287508e-38, PT ;  /* 0x008000001e00780b */ /* 0x000fe20003f2e200 */
[----:B------:R-:W-:Y:S01]  /*1ed0*/  FMUL R22, R25, 0.25 ;  /* 0x3e80000019167820 */ /* 0x000fe20000400000 */
[----:B------:R-:W-:Y:S01]  /*1ee0*/  FSEL R24, R15, R24, P2 ;  /* 0x000000180f187208 */ /* 0x000fe20001000000 */
[----:B------:R-:W-:Y:S01]  /*1ef0*/  @!P0 FMUL R10, R10, 16777216 ;  /* 0x4b8000000a0a8820 */ /* 0x000fe20000400000 */
[----:B------:R-:W-:Y:S01]  /*1f00*/  FMUL R15, R30, 0.25 ;  /* 0x3e8000001e0f7820 */ /* 0x000fe20000400000 */
[C---:B------:R-:W-:Y:S01]  /*1f10*/  FMUL R20, R21.reuse, 0.25 ;  /* 0x3e80000015147820 */ /* 0x040fe20000400000 */
[----:B------:R-:W-:Y:S01]  /*1f20*/  FSETP.GT.AND P3, PT, |R21|, 8.50705917302346158658e+37, PT ;  /* 0x7e8000001500780b */ /* 0x000fe20003f64200 */
[----:B------:R-:W-:Y:S01]  /*1f30*/  @!P0 FMUL R13, R13, 16777216 ;  /* 0x4b8000000d0d8820 */ /* 0x000fe20000400000 */
[----:B------:R-:W-:Y:S01]  /*1f40*/  FSETP.GT.AND P0, PT, |R46|, 8.50705917302346158658e+37, PT ;  /* 0x7e8000002e00780b */ /* 0x000fe20003f04200 */
[----:B------:R-:W1:Y:S01]  /*1f50*/  MUFU.RCP R10, R10 ;  /* 0x0000000a000a7308 */ /* 0x000e620000001000 */
[----:B------:R-:W-:-:S02]  /*1f60*/  FSEL R15, R15, R30, P2 ;  /* 0x0000001e0f0f7208 */ /* 0x000fc40001000000 */
[----:B------:R-:W-:Y:S01]  /*1f70*/  FSETP.GEU.AND P2, PT, |R21|, 1.175494350822287508e-38, PT ;  /* 0x008000001500780b */ /* 0x000fe20003f4e200 */
[----:B------:R-:W-:Y:S01]  /*1f80*/  @!P1 FMUL R24, R24, 16777216 ;  /* 0x4b80000018189820 */ /* 0x000fe20000400000 */
[----:B------:R-:W-:Y:S01]  /*1f90*/  FSEL R25, R22, R25, P3 ;  /* 0x0000001916197208 */ /* 0x000fe20001800000 */
[----:B0-----:R-:W-:Y:S01]  /*1fa0*/  FMUL R8, R8, R23 ;  /* 0x0000001708087220 */ /* 0x001fe20000400000 */
[----:B------:R-:W-:Y:S01]  /*1fb0*/  FMUL R23, R46, 0.25 ;  /* 0x3e8000002e177820 */ /* 0x000fe20000400000 */
[----:B------:R-:W-:Y:S01]  /*1fc0*/  @!P1 FMUL R15, R15, 16777216 ;  /* 0x4b8000000f0f9820 */ /* 0x000fe20000400000 */
[----:B------:R-:W-:Y:S01]  /*1fd0*/  FSEL R20, R20, R21, P3 ;  /* 0x0000001514147208 */ /* 0x000fe20001800000 */
[----:B------:R-:W-:Y:S01]  /*1fe0*/  FMUL R22, R27, 0.25 ;  /* 0x3e8000001b167820 */ /* 0x000fe20000400000 */
[----:B------:R-:W-:Y:S02]  /*1ff0*/  FSEL R8, R8, RZ, P4 ;  /* 0x000000ff08087208 */ /* 0x000fe40002000000 */
[----:B------:R-:W-:Y:S01]  /*2000*/  FSETP.GEU.AND P3, PT, |R46|, 1.175494350822287508e-38, PT ;  /* 0x008000002e00780b */ /* 0x000fe20003f6e200 */
[----:B------:R-:W0:Y:S01]  /*2010*/  MUFU.RCP R15, R15 ;  /* 0x0000000f000f7308 */ /* 0x000e220000001000 */
[----:B------:R-:W-:Y:S01]  /*2020*/  FSEL R23, R23, R46, P0 ;  /* 0x0000002e17177208 */ /* 0x000fe20000000000 */
[----:B------:R-:W-:Y:S01]  /*2030*/  FFMA R38, R38, R8, R37 ;  /* 0x0000000826267223 */ /* 0x000fe20000000025 */
[----:B------:R-:W-:Y:S01]  /*2040*/  FFMA R8, R8, R9, R29 ;  /* 0x0000000908087223 */ /* 0x000fe2000000001d */
[----:B-1----:R-:W-:Y:S01]  /*2050*/  FMUL R10, R10, R13 ;  /* 0x0000000d0a0a7220 */ /* 0x002fe20000400000 */
[----:B------:R-:W-:Y:S01]  /*2060*/  FSEL R26, R45, R26, P0 ;  /* 0x0000001a2d1a7208 */ /* 0x000fe20000000000 */
[----:B------:R-:W-:Y:S01]  /*2070*/  FADD R39, R39, -R38 ;  /* 0x8000002627277221 */ /* 0x000fe20000000000 */
[----:B------:R-:W-:Y:S01]  /*2080*/  FSETP.NEU.AND P0, PT, R11, RZ, PT ;  /* 0x000000ff0b00720b */ /* 0x000fe20003f0d000 */
[----:B------:R-:W-:Y:S01]  /*2090*/  FADD R31, R31, R8 ;  /* 0x000000081f1f7221 */ /* 0x000fe20000000000 */
[----:B------:R-:W-:Y:S01]  /*20a0*/  FADD R13, R27, R46 ;  /* 0x0000002e1b0d7221 */ /* 0x000fe20000000000 */
[----:B------:R-:W-:Y:S01]  /*20b0*/  FMUL R8, R39, R39 ;  /* 0x0000002727087220 */ /* 0x000fe20000400000 */
[----:B------:R-:W-:Y:S01]  /*20c0*/  FSEL R10, R10, RZ, P0 ;  /* 0x000000ff0a0a7208 */ /* 0x000fe20000000000 */
[----:B------:R-:W-:Y:S01]  /*20d0*/  @!P2 FMUL R20, R20, 16777216 ;  /* 0x4b8000001414a820 */ /* 0x000fe20000400000 */
[----:B------:R-:W-:Y:S01]  /*20e0*/  FADD R9, R28, R13 ;  /* 0x0000000d1c097221 */ /* 0x000fe20000000000 */
[----:B------:R-:W-:Y:S01]  /*20f0*/  FMUL R8, R7, R8 ;  /* 0x0000000807087220 */ /* 0x000fe20000400000 */
[----:B------:R-:W-:Y:S01]  /*2100*/  FSETP.GT.AND P1, PT, |R13|, 8.50705917302346158658e+37, PT ;  /* 0x7e8000000d00780b */ /* 0x000fe20003f24200 */
[----:B------:R-:W-:Y:S01]  /*2110*/  FFMA R39, R39, R10, R38 ;  /* 0x0000000a27277223 */ /* 0x000fe20000000026 */
[C---:B------:R-:W-:Y:S01]  /*2120*/  FSETP.GEU.AND P0, PT, |R13|.reuse, 1.175494350822287508e-38, PT ;  /* 0x008000000d00780b */ /* 0x040fe20003f0e200 */
[----:B------:R-:W-:Y:S01]  /*2130*/  FFMA R31, R10, R8, R31 ;  /* 0x000000080a1f7223 */ /* 0x000fe2000000001f */
[----:B------:R-:W-:Y:S01]  /*2140*/  FMUL R10, R13, 0.25 ;  /* 0x3e8000000d0a7820 */ /* 0x000fe20000400000 */
[----:B------:R-:W-:Y:S01]  /*2150*/  @!P3 FMUL R23, R23, 16777216 ;  /* 0x4b8000001717b820 */ /* 0x000fe20000400000 */
[----:B------:R-:W-:Y:S01]  /*2160*/  @!P3 FMUL R26, R26, 16777216 ;  /* 0x4b8000001a1ab820 */ /* 0x000fe20000400000 */
[----:B------:R-:W1:Y:S01]  /*2170*/  MUFU.RCP R20, R20 ;  /* 0x0000001400147308 */ /* 0x000e620000001000 */
[----:B------:R-:W-:Y:S01]  /*2180*/  FSETP.GEU.AND P3, PT, |R9|, 1.175494350822287508e-38, PT ;  /* 0x008000000900780b */ /* 0x000fe20003f6e200 */
[----:B0-----:R-:W-:Y:S01]  /*2190*/  FMUL R15, R15, R24 ;  /* 0x000000180f0f7220 */ /* 0x001fe20000400000 */
[----:B------:R-:W-:Y:S01]  /*21a0*/  FSEL R27, R22, R27, P1 ;  /* 0x0000001b161b7208 */ /* 0x000fe20000800000 */
[----:B------:R-:W-:Y:S01]  /*21b0*/  FMUL R22, R9, 0.25 ;  /* 0x3e80000009167820 */ /* 0x000fe20000400000 */
[----:B------:R-:W-:Y:S01]  /*21c0*/  FSEL R10, R10, R13, P1 ;  /* 0x0000000d0a0a7208 */ /* 0x000fe20000800000 */
[----:B------:R-:W-:Y:S01]  /*21d0*/  @!P2 FMUL R25, R25, 16777216 ;  /* 0x4b8000001919a820 */ /* 0x000fe20000400000 */
[----:B------:R-:W-:Y:S01]  /*21e0*/  FSETP.GT.AND P1, PT, |R9|, 8.50705917302346158658e+37, PT ;  /* 0x7e8000000900780b */ /* 0x000fe20003f24200 */
[----:B------:R-:W0:Y:S01]  /*21f0*/  MUFU.RCP R23, R23 ;  /* 0x0000001700177308 */ /* 0x000e220000001000 */
[----:B------:R-:W-:Y:S01]  /*2200*/  FSETP.NEU.AND P2, PT, R30, RZ, PT ;  /* 0x000000ff1e00720b */ /* 0x000fe20003f4d000 */
[--C-:B------:R-:W-:Y:S01]  /*2210*/  FADD R40, R40, -R39.reuse ;  /* 0x8000002728287221 */ /* 0x100fe20000000000 */
[----:B------:R-:W-:Y:S01]  /*2220*/  FSEL R22, R22, R9, P1 ;  /* 0x0000000916167208 */ /* 0x000fe20000800000 */
[----:B------:R-:W-:Y:S01]  /*2230*/  @!P0 FMUL R10, R10, 16777216 ;  /* 0x4b8000000a0a8820 */ /* 0x000fe20000400000 */
[----:B------:R-:W-:Y:S01]  /*2240*/  FSEL R15, R15, RZ, P2 ;  /* 0x000000ff0f0f7208 */ /* 0x000fe20001000000 */
[----:B------:R-:W2:Y:S01]  /*2250*/  SHFL.BFLY PT, R24, R9, 0x10, 0x1f ;  /* 0x0e001f0009187f89 */ /* 0x000ea200000e0000 */
[----:B------:R-:W-:Y:S01]  /*2260*/  FSETP.NEU.AND P2, PT, R21, RZ, PT ;  /* 0x000000ff1500720b */ /* 0x000fe20003f4d000 */
[----:B------:R-:W-:Y:S01]  /*2270*/  @!P3 FMUL R22, R22, 16777216 ;  /* 0x4b8000001616b820 */ /* 0x000fe20000400000 */
[----:B-1----:R-:W-:Y:S01]  /*2280*/  FMUL R20, R20, R25 ;  /* 0x0000001914147220 */ /* 0x002fe20000400000 */
[C---:B------:R-:W-:Y:S01]  /*2290*/  FFMA R8, R40.reuse, R15, R39 ;  /* 0x0000000f28087223 */ /* 0x040fe20000000027 */
[----:B------:R-:W-:Y:S01]  /*22a0*/  FMUL R40, R40, R40 ;  /* 0x0000002828287220 */ /* 0x000fe20000400000 */
[----:B------:R-:W1:Y:S01]  /*22b0*/  MUFU.RCP R10, R10 ;  /* 0x0000000a000a7308 */ /* 0x000e620000001000 */
[----:B------:R-:W-:Y:S01]  /*22c0*/  FADD R32, R32, R31 ;  /* 0x0000001f20207221 */ /* 0x000fe20000000000 */
[----:B------:R-:W-:Y:S01]  /*22d0*/  FSEL R20, R20, RZ, P2 ;  /* 0x000000ff14147208 */ /* 0x000fe20001000000 */
[----:B------:R-:W-:Y:S01]  /*22e0*/  FMUL R40, R11, R40 ;  /* 0x000000280b287220 */ /* 0x000fe20000400000 */
[----:B------:R-:W-:Y:S01]  /*22f0*/  FMUL R11, R28, 0.25 ;  /* 0x3e8000001c0b7820 */ /* 0x000fe20000400000 */
[--C-:B------:R-:W-:Y:S01]  /*2300*/  FADD R41, R41, -R8.reuse ;  /* 0x8000000829297221 */ /* 0x100fe20000000000 */
[----:B0-----:R-:W-:Y:S01]  /*2310*/  FMUL R23, R23, R26 ;  /* 0x0000001a17177220 */ /* 0x001fe20000400000 */
[----:B------:R-:W-:Y:S01]  /*2320*/  FSETP.NEU.AND P2, PT, R46, RZ, PT ;  /* 0x000000ff2e00720b */ /* 0x000fe20003f4d000 */
[----:B------:R-:W0:Y:S01]  /*2330*/  MUFU.RCP R22, R22 ;  /* 0x0000001600167308 */ /* 0x000e220000001000 */
[----:B------:R-:W-:Y:S01]  /*2340*/  FFMA R7, R41, R20, R8 ;  /* 0x0000001429077223 */ /* 0x000fe20000000008 */
[----:B------:R-:W-:Y:S01]  /*2350*/  FSEL R11, R11, R28, P1 ;  /* 0x0000001c0b0b7208 */ /* 0x000fe20000800000 */
[----:B------:R-:W-:Y:S01]  /*2360*/  @!P0 FMUL R27, R27, 16777216 ;  /* 0x4b8000001b1b8820 */ /* 0x000fe20000400000 */
[----:B------:R-:W-:Y:S01]  /*2370*/  FSEL R23, R23, RZ, P2 ;  /* 0x000000ff17177208 */ /* 0x000fe20001000000 */
[----:B------:R-:W-:Y:S01]  /*2380*/  FFMA R32, R15, R40, R32 ;  /* 0x000000280f207223 */ /* 0x000fe20000000020 */
[----:B------:R-:W-:Y:S01]  /*2390*/  FMUL R41, R41, R41 ;  /* 0x0000002929297220 */ /* 0x000fe20000400000 */
[--C-:B------:R-:W-:Y:S01]  /*23a0*/  FADD R42, R42, -R7.reuse ;  /* 0x800000072a2a7221 */ /* 0x100fe20000000000 */
[----:B------:R-:W-:Y:S01]  /*23b0*/  @!P3 FMUL R11, R11, 16777216 ;  /* 0x4b8000000b0bb820 */ /* 0x000fe20000400000 */
[----:B-1----:R-:W-:Y:S01]  /*23c0*/  FMUL R10, R10, R27 ;  /* 0x0000001b0a0a7220 */ /* 0x002fe20000400000 */
[----:B------:R-:W-:Y:S01]  /*23d0*/  FADD R33, R33, R32 ;  /* 0x0000002021217221 */ /* 0x000fe20000000000 */
[----:B------:R-:W-:Y:S01]  /*23e0*/  FMUL R41, R30, R41 ;  /* 0x000000291e297220 */ /* 0x000fe20000400000 */
[C---:B------:R-:W-:Y:S01]  /*23f0*/  FFMA R8, R42.reuse, R23, R7 ;  /* 0x000000172a087223 */ /* 0x040fe20000000007 */
[----:B------:R-:W-:Y:S01]  /*2400*/  FSETP.NEU.AND P0, PT, R13, RZ, PT ;  /* 0x000000ff0d00720b */ /* 0x000fe20003f0d000 */
[----:B------:R-:W-:Y:S01]  /*2410*/  FMUL R42, R42, R42 ;  /* 0x0000002a2a2a7220 */ /* 0x000fe20000400000 */
[----:B------:R-:W-:Y:S01]  /*2420*/  FFMA R33, R20, R41, R33 ;  /* 0x0000002914217223 */ /* 0x000fe20000000021 */
[----:B0-----:R-:W-:Y:S01]  /*2430*/  FMUL R22, R22, R11 ;  /* 0x0000000b16167220 */ /* 0x001fe20000400000 */
[----:B--2---:R-:W-:Y:S01]  /*2440*/  FADD R11, R9, R24 ;  /* 0x00000018090b7221 */ /* 0x004fe20000000000 */
[--C-:B------:R-:W-:Y:S01]  /*2450*/  FADD R43, R43, -R8.reuse ;  /* 0x800000082b2b7221 */ /* 0x100fe20000000000 */
[----:B------:R-:W-:Y:S01]  /*2460*/  FSEL R10, R10, RZ, P0 ;  /* 0x000000ff0a0a7208 */ /* 0x000fe20000000000 */
[----:B------:R-:W-:Y:S01]  /*2470*/  FADD R34, R34, R33 ;  /* 0x0000002122227221 */ /* 0x000fe20000000000 */
[----:B------:R-:W-:Y:S01]  /*2480*/  FMUL R42, R21, R42 ;  /* 0x0000002a152a7220 */ /* 0x000fe20000400000 */
[----:B------:R-:W-:Y:S01]  /*2490*/  FSETP.GEU.AND P2, PT, |R11|, 1.175494350822287508e-38, PT ;  /* 0x008000000b00780b */ /* 0x000fe20003f4e200 */
[C---:B------:R-:W-:Y:S01]  /*24a0*/  FMUL R7, R43.reuse, R43 ;  /* 0x0000002b2b077220 */ /* 0x040fe20000400000 */
[----:B------:R-:W-:Y:S01]  /*24b0*/  FFMA R43, R43, R10, R8 ;  /* 0x0000000a2b2b7223 */ /* 0x000fe20000000008 */
[----:B------:R-:W-:Y:S01]  /*24c0*/  FSETP.NEU.AND P1, PT, R9, RZ, PT ;  /* 0x000000ff0900720b */ /* 0x000fe20003f2d000 */
[C---:B------:R-:W-:Y:S01]  /*24d0*/  FMUL R8, R11.reuse, 0.25 ;  /* 0x3e8000000b087820 */ /* 0x040fe20000400000 */
[----:B------:R-:W-:Y:S01]  /*24e0*/  FSETP.GT.AND P0, PT, |R11|, 8.50705917302346158658e+37, PT ;  /* 0x7e8000000b00780b */ /* 0x000fe20003f04200 */
[----:B------:R-:W-:Y:S01]  /*24f0*/  FFMA R34, R23, R42, R34 ;  /* 0x0000002a17227223 */ /* 0x000fe20000000022 */
[----:B------:R-:W-:Y:S01]  /*2500*/  FSEL R22, R22, RZ, P1 ;  /* 0x000000ff16167208 */ /* 0x000fe20000800000 */
[--C-:B------:R-:W-:Y:S01]  /*2510*/  FADD R44, R44, -R43.reuse ;  /* 0x8000002b2c2c7221 */ /* 0x100fe20000000000 */
[----:B------:R-:W0:Y:S01]  /*2520*/  SHFL.BFLY PT, R26, R11, 0x8, 0x1f ;  /* 0x0d001f000b1a7f89 */ /* 0x000e2200000e0000 */
[----:B------:R-:W-:Y:S01]  /*2530*/  FSEL R15, R8, R11, P0 ;  /* 0x0000000b080f7208 */ /* 0x000fe20000000000 */
[----:B------:R-:W-:Y:S01]  /*2540*/  FADD R35, R35, R34 ;  /* 0x0000002223237221 */ /* 0x000fe20000000000 */
[----:B------:R-:W-:Y:S01]  /*2550*/  FMUL R7, R46, R7 ;  /* 0x000000072e077220 */ /* 0x000fe20000400000 */
[C---:B------:R-:W-:Y:S01]  /*2560*/  FFMA R43, R44.reuse, R22, R43 ;  /* 0x000000162c2b7223 */ /* 0x040fe2000000002b */
[----:B------:R-:W-:Y:S01]  /*2570*/  FMUL R8, R44, R44 ;  /* 0x0000002c2c087220 */ /* 0x000fe20000400000 */
[----:B------:R-:W-:Y:S01]  /*2580*/  @!P2 FMUL R15, R15, 16777216 ;  /* 0x4b8000000f0fa820 */ /* 0x000fe20000400000 */
[----:B------:R-:W-:Y:S01]  /*2590*/  FFMA R7, R10, R7, R35 ;  /* 0x000000070a077223 */ /* 0x000fe20000000023 */
[----:B------:R-:W-:Y:S01]  /*25a0*/  FSETP.NEU.AND P1, PT, R11, RZ, PT ;  /* 0x000000ff0b00720b */ /* 0x000fe20003f2d000 */
[----:B------:R-:W1:Y:S01]  /*25b0*/  SHFL.BFLY PT, R10, R43, 0x10, 0x1f ;  /* 0x0e001f002b0a7f89 */ /* 0x000e6200000e0000 */
[----:B------:R-:W-:Y:S01]  /*25c0*/  FMUL R8, R13, R8 ;  /* 0x000000080d087220 */ /* 0x000fe20000400000 */
[----:B------:R-:W-:Y:S01]  /*25d0*/  FADD R7, R36, R7 ;  /* 0x0000000724077221 */ /* 0x000fe20000000000 */
[----:B------:R-:W2:Y:S01]  /*25e0*/  MUFU.RCP R15, R15 ;  /* 0x0000000f000f7308 */ /* 0x000ea20000001000 */
[----:B------:R-:W-:Y:S01]  /*25f0*/  @P0 FMUL R24, R24, 0.25 ;  /* 0x3e80000018180820 */ /* 0x000fe20000400000 */
[----:B------:R-:W-:Y:S01]  /*2600*/  LOP3.LUT R19, R19, 0x1, RZ, 0xc0, !PT ;  /* 0x0000000113137812 */ /* 0x000fe200078ec0ff */
[----:B------:R-:W-:Y:S01]  /*2610*/  FFMA R7, R22, R8, R7 ;  /* 0x0000000816077223 */ /* 0x000fe20000000007 */
[----:B------:R-:W-:Y:S01]  /*2620*/  LOP3.LUT R36, R3, 0x1ff, RZ, 0xc0, !PT ;  /* 0x000001ff03247812 */ /* 0x000fe200078ec0ff */
[----:B------:R-:W-:Y:S01]  /*2630*/  @!P2 FMUL R24, R24, 16777216 ;  /* 0x4b8000001818a820 */ /* 0x000fe20000400000 */
[----:B------:R-:W-:-:S02]  /*2640*/  SHF.L.U32 R27, R17, 0x1, RZ ;  /* 0x00000001111b7819 */ /* 0x000fc400000006ff */
[----:B------:R-:W3:Y:S01]  /*2650*/  SHFL.BFLY PT, R8, R7, 0x10, 0x1f ;  /* 0x0e001f0007087f89 */ /* 0x000ee200000e0000 */
[----:B0-----:R-:W-:Y:S01]  /*2660*/  FADD R13, R11, R26 ;  /* 0x0000001a0b0d7221 */ /* 0x001fe20000000000 */
[----:B--2---:R-:W-:-:S04]  /*2670*/  FMUL R24, R15, R24 ;  /* 0x000000180f187220 */ /* 0x004fc80000400000 */
[C---:B------:R-:W-:Y:S01]  /*2680*/  FSETP.GEU.AND P2, PT, |R13|.reuse, 1.175494350822287508e-38, PT ;  /* 0x008000000d00780b */ /* 0x040fe20003f4e200 */
[C---:B------:R-:W-:Y:S01]  /*2690*/  FMUL R22, R13.reuse, 0.25 ;  /* 0x3e8000000d167820 */ /* 0x040fe20000400000 */
[----:B------:R-:W-:Y:S01]  /*26a0*/  FSETP.GT.AND P0, PT, |R13|, 8.50705917302346158658e+37, PT ;  /* 0x7e8000000d00780b */ /* 0x000fe20003f04200 */
[----:B------:R-:W0:Y:S01]  /*26b0*/  SHFL.BFLY PT, R28, R13, 0x4, 0x1f ;  /* 0x0c801f000d1c7f89 */ /* 0x000e2200000e0000 */
[----:B-1----:R-:W-:Y:S01]  /*26c0*/  FADD R10, -R43, R10 ;  /* 0x0000000a2b0a7221 */ /* 0x002fe20000000100 */
[----:B------:R-:W-:Y:S02]  /*26d0*/  FSEL R24, R24, RZ, P1 ;  /* 0x000000ff18187208 */ /* 0x000fe40000800000 */
[----:B------:R-:W-:Y:S01]  /*26e0*/  FSEL R22, R22, R13, P0 ;  /* 0x0000000d16167208 */ /* 0x000fe20000000000 */
[C---:B------:R-:W-:Y:S01]  /*26f0*/  FMUL R20, R10.reuse, R10 ;  /* 0x0000000a0a147220 */ /* 0x040fe20000400000 */
[----:B------:R-:W-:Y:S01]  /*2700*/  FSETP.NEU.AND P1, PT, R13, RZ, PT ;  /* 0x000000ff0d00720b */ /* 0x000fe20003f2d000 */
[----:B------:R-:W-:-:S02]  /*2710*/  FFMA R10, R10, R24, R43 ;  /* 0x000000180a0a7223 */ /* 0x000fc4000000002b */
[----:B------:R-:W-:Y:S01]  /*2720*/  FMUL R20, R9, R20 ;  /* 0x0000001409147220 */ /* 0x000fe20000400000 */
[----:B------:R-:W-:Y:S01]  /*2730*/  @!P2 FMUL R22, R22, 16777216 ;  /* 0x4b8000001616a820 */ /* 0x000fe20000400000 */
[----:B---3--:R-:W-:Y:S01]  /*2740*/  FADD R7, R7, R8 ;  /* 0x0000000807077221 */ /* 0x008fe20000000000 */
[----:B------:R-:W1:Y:S02]  /*2750*/  SHFL.BFLY PT, R9, R10, 0x8, 0x1f ;  /* 0x0d001f000a097f89 */ /* 0x000e6400000e0000 */
[----:B------:R-:W2:Y:S01]  /*2760*/  MUFU.RCP R15, R22 ;  /* 0x00000016000f7308 */ /* 0x000ea20000001000 */
[----:B------:R-:W-:Y:S01]  /*2770*/  @P0 FMUL R26, R26, 0.25 ;  /* 0x3e8000001a1a0820 */ /* 0x000fe20000400000 */
[----:B------:R-:W-:-:S03]  /*2780*/  FFMA R7, R24, R20, R7 ;  /* 0x0000001418077223 */ /* 0x000fc60000000007 */
[----:B------:R-:W-:Y:S02]  /*2790*/  @!P2 FMUL R26, R26, 16777216 ;  /* 0x4b8000001a1aa820 */ /* 0x000fe40000400000 */
[----:B------:R-:W3:Y:S01]  /*27a0*/  SHFL.BFLY PT, R8, R7, 0x8, 0x1f ;  /* 0x0d001f0007087f89 */ /* 0x000ee200000e0000 */
[----:B0-----:R-:W-:-:S04]  /*27b0*/  FADD R21, R13, R28 ;  /* 0x0000001c0d157221 */ /* 0x001fc80000000000 */
[C---:B------:R-:W-:Y:S01]  /*27c0*/  FMUL R24, R21.reuse, 0.25 ;  /* 0x3e80000015187820 */ /* 0x040fe20000400000 */
[----:B------:R-:W-:Y:S01]  /*27d0*/  FSETP.GEU.AND P2, PT, |R21|, 1.175494350822287508e-38, PT ;  /* 0x008000001500780b */ /* 0x000fe20003f4e200 */
[----:B--2---:R-:W-:Y:S01]  /*27e0*/  FMUL R15, R15, R26 ;  /* 0x0000001a0f0f7220 */ /* 0x004fe20000400000 */
[----:B------:R-:W-:Y:S01]  /*27f0*/  FSETP.GT.AND P0, PT, |R21|, 8.50705917302346158658e+37, PT ;  /* 0x7e8000001500780b */ /* 0x000fe20003f04200 */
[----:B------:R-:W0:Y:S03]  /*2800*/  SHFL.BFLY PT, R22, R21, 0x2, 0x1f ;  /* 0x0c401f0015167f89 */ /* 0x000e2600000e0000 */
[----:B------:R-:W-:Y:S01]  /*2810*/  FSEL R15, R15, RZ, P1 ;  /* 0x000000ff0f0f7208 */ /* 0x000fe20000800000 */
[----:B-1----:R-:W-:Y:S01]  /*2820*/  FADD R9, -R10, R9 ;  /* 0x000000090a097221 */ /* 0x002fe20000000100 */
[----:B------:R-:W-:Y:S02]  /*2830*/  FSEL R24, R24, R21, P0 ;  /* 0x0000001518187208 */ /* 0x000fe40000000000 */
[----:B------:R-:W-:Y:S01]  /*2840*/  FSETP.NEU.AND P1, PT, R21, RZ, PT ;  /* 0x000000ff1500720b */ /* 0x000fe20003f2d000 */
[C---:B------:R-:W-:Y:S01]  /*2850*/  FMUL R20, R9.reuse, R9 ;  /* 0x0000000909147220 */ /* 0x040fe20000400000 */
[----:B------:R-:W-:Y:S01]  /*2860*/  FFMA R9, R9, R15, R10 ;  /* 0x0000000f09097223 */ /* 0x000fe2000000000a */
[----:B------:R-:W-:-:S02]  /*2870*/  @!P2 FMUL R24, R24, 16777216 ;  /* 0x4b8000001818a820 */ /* 0x000fc40000400000 */
[----:B------:R-:W-:Y:S01]  /*2880*/  @P0 FMUL R28, R28, 0.25 ;  /* 0x3e8000001c1c0820 */ /* 0x000fe20000400000 */
[----:B------:R-:W-:Y:S01]  /*2890*/  FMUL R20, R11, R20 ;  /* 0x000000140b147220 */ /* 0x000fe20000400000 */
[----:B---3--:R-:W-:Y:S01]  /*28a0*/  FADD R8, R7, R8 ;  /* 0x0000000807087221 */ /* 0x008fe20000000000 */
[----:B------:R-:W1:Y:S01]  /*28b0*/  SHFL.BFLY PT, R10, R9, 0x4, 0x1f ;  /* 0x0c801f00090a7f89 */ /* 0x000e6200000e0000 */
[----:B------:R2:W3:Y:S01]  /*28c0*/  MUFU.RCP R11, R24 ;  /* 0x00000018000b7308 */ /* 0x0004e20000001000 */
[----:B------:R-:W-:Y:S01]  /*28d0*/  @!P2 FMUL R28, R28, 16777216 ;  /* 0x4b8000001c1ca820 */ /* 0x000fe20000400000 */
[----:B------:R-:W-:-:S05]  /*28e0*/  FFMA R8, R15, R20, R8 ;  /* 0x000000140f087223 */ /* 0x000fca0000000008 */
[----:B------:R-:W4:Y:S01]  /*28f0*/  SHFL.BFLY PT, R7, R8, 0x4, 0x1f ;  /* 0x0c801f0008077f89 */ /* 0x000f2200000e0000 */
[----:B0-----:R-:W-:-:S04]  /*2900*/  FADD R15, R21, R22 ;  /* 0x00000016150f7221 */ /* 0x001fc80000000000 */
[C---:B------:R-:W-:Y:S01]  /*2910*/  FMUL R26, R15.reuse, 0.25 ;  /* 0x3e8000000f1a7820 */ /* 0x040fe20000400000 */
[C---:B------:R-:W-:Y:S01]  /*2920*/  FSETP.GEU.AND P2, PT, |R15|.reuse, 1.175494350822287508e-38, PT ;  /* 0x008000000f00780b */ /* 0x040fe20003f4e200 */
[----:B--2---:R-:W0:Y:S01]  /*2930*/  SHFL.BFLY PT, R24, R15, 0x1, 0x1f ;  /* 0x0c201f000f187f89 */ /* 0x004e2200000e0000 */
[----:B------:R-:W-:Y:S01]  /*2940*/  FSETP.GT.AND P0, PT, |R15|, 8.50705917302346158658e+37, PT ;  /* 0x7e8000000f00780b */ /* 0x000fe20003f04200 */
[----:B---3--:R-:W-:-:S03]  /*2950*/  FMUL R11, R11, R28 ;  /* 0x0000001c0b0b7220 */ /* 0x008fc60000400000 */
[----:B------:R-:W-:Y:S02]  /*2960*/  FSEL R26, R26, R15, P0 ;  /* 0x0000000f1a1a7208 */ /* 0x000fe40000000000 */
[----:B------:R-:W-:Y:S01]  /*2970*/  FSEL R11, R11, RZ, P1 ;  /* 0x000000ff0b0b7208 */ /* 0x000fe20000800000 */
[----:B-1----:R-:W-:-:S04]  /*2980*/  FADD R10, -R9, R10 ;  /* 0x0000000a090a7221 */ /* 0x002fc80000000100 */
[----:B------:R-:W-:Y:S01]  /*2990*/  @!P2 FMUL R26, R26, 16777216 ;  /* 0x4b8000001a1aa820 */ /* 0x000fe20000400000 */
[C---:B------:R-:W-:Y:S01]  /*29a0*/  FMUL R20, R10.reuse, R10 ;  /* 0x0000000a0a147220 */ /* 0x040fe20000400000 */
[----:B------:R-:W-:Y:S01]  /*29b0*/  FFMA R9, R10, R11, R9 ;  /* 0x0000000b0a097223 */ /* 0x000fe20000000009 */
[----:B------:R-:W-:Y:S01]  /*29c0*/  @P0 FMUL R22, R22, 0.25 ;  /* 0x3e80000016160820 */ /* 0x000fe20000400000 */
[----:B------:R-:W-:Y:S01]  /*29d0*/  FSETP.NEU.AND P0, PT, R15, RZ, PT ;  /* 0x000000ff0f00720b */ /* 0x000fe20003f0d000 */
[----:B------:R-:W-:Y:S01]  /*29e0*/  FMUL R20, R13, R20 ;  /* 0x000000140d147220 */ /* 0x000fe20000400000 */
[----:B----4-:R-:W-:Y:S01]  /*29f0*/  FADD R8, R8, R7 ;  /* 0x0000000708087221 */ /* 0x010fe20000000000 */
[----:B------:R-:W1:Y:S01]  /*2a00*/  SHFL.BFLY PT, R10, R9, 0x2, 0x1f ;  /* 0x0c401f00090a7f89 */ /* 0x000e6200000e0000 */
[----:B------:R-:W-:Y:S01]  /*2a10*/  @!P2 FMUL R22, R22, 16777216 ;  /* 0x4b8000001616a820 */ /* 0x000fe20000400000 */
[----:B------:R-:W-:Y:S01]  /*2a20*/  ISETP.GE.AND P2, PT, R3, 0x10, PT ;  /* 0x000000100300780c */ /* 0x000fe20003f46270 */
[----:B------:R-:W-:-:S02]  /*2a30*/  FFMA R8, R11, R20, R8 ;  /* 0x000000140b087223 */ /* 0x000fc40000000008 */
[----:B------:R-:W2:Y:S01]  /*2a40*/  MUFU.RCP R11, R26 ;  /* 0x0000001a000b7308 */ /* 0x000ea20000001000 */
[----:B0-----:R-:W-:Y:S02]  /*2a50*/  FADD R28, R15, R24 ;  /* 0x000000180f1c7221 */ /* 0x001fe40000000000 */
[----:B------:R-:W0:Y:S02]  /*2a60*/  SHFL.BFLY PT, R7, R8, 0x2, 0x1f ;  /* 0x0c401f0008077f89 */ /* 0x000e2400000e0000 */
[C---:B------:R-:W-:Y:S01]  /*2a70*/  FMUL R13, R28.reuse, 0.25 ;  /* 0x3e8000001c0d7820 */ /* 0x040fe20000400000 */
[----:B------:R-:W-:Y:S01]  /*2a80*/  FSETP.GEU.AND P1, PT, |R28|, 1.175494350822287508e-38, PT ;  /* 0x008000001c00780b */ /* 0x000fe20003f2e200 */
[----:B--2---:R-:W-:Y:S01]  /*2a90*/  FMUL R11, R11, R22 ;  /* 0x000000160b0b7220 */ /* 0x004fe20000400000 */
[----:B------:R-:W-:Y:S01]  /*2aa0*/  IMAD.SHL.U32 R22, R2, 0x8, RZ ;  /* 0x0000000802167824 */ /* 0x000fe200078e00ff */
[----:B-1----:R-:W-:-:S03]  /*2ab0*/  FADD R10, -R9, R10 ;  /* 0x0000000a090a7221 */ /* 0x002fc60000000100 */
[----:B------:R-:W-:Y:S01]  /*2ac0*/  FSEL R11, R11, RZ, P0 ;  /* 0x000000ff0b0b7208 */ /* 0x000fe20000000000 */
[----:B------:R-:W-:Y:S01]  /*2ad0*/  IMAD R19, R19, 0x4, R22 ;  /* 0x0000000413137824 */ /* 0x000fe200078e0216 */
[----:B------:R-:W-:Y:S01]  /*2ae0*/  FSETP.GT.AND P0, PT, |R28|, 8.50705917302346158658e+37, PT ;  /* 0x7e8000001c00780b */ /* 0x000fe20003f04200 */
[C---:B------:R-:W-:Y:S02]  /*2af0*/  FMUL R20, R10.reuse, R10 ;  /* 0x0000000a0a147220 */ /* 0x040fe40000400000 */
[----:B------:R-:W-:Y:S01]  /*2b00*/  FFMA R9, R10, R11, R9 ;  /* 0x0000000b0a097223 */ /* 0x000fe20000000009 */
[----:B------:R-:W-:Y:S01]  /*2b10*/  FSEL R13, R13, R28, P0 ;  /* 0x0000001c0d0d7208 */ /* 0x000fe20000000000 */
[----:B------:R-:W-:Y:S01]  /*2b20*/  FMUL R20, R21, R20 ;  /* 0x0000001415147220 */ /* 0x000fe20000400000 */
[----:B0-----:R-:W-:Y:S02]  /*2b30*/  FADD R8, R8, R7 ;  /* 0x0000000708087221 */ /* 0x001fe40000000000 */
[----:B------:R-:W0:Y:S01]  /*2b40*/  SHFL.BFLY PT, R10, R9, 0x1, 0x1f ;  /* 0x0c201f00090a7f89 */ /* 0x000e2200000e0000 */
[----:B------:R-:W-:Y:S01]  /*2b50*/  @!P1 FMUL R13, R13, 16777216 ;  /* 0x4b8000000d0d9820 */ /* 0x000fe20000400000 */
[----:B------:R-:W-:-:S03]  /*2b60*/  FFMA R8, R11, R20, R8 ;  /* 0x000000140b087223 */ /* 0x000fc60000000008 */
[----:B------:R-:W-:Y:S01]  /*2b70*/  @P0 FMUL R24, R24, 0.25 ;  /* 0x3e80000018180820 */ /* 0x000fe20000400000 */
[----:B------:R-:W-:Y:S01]  /*2b80*/  FSETP.NEU.AND P0, PT, R28, RZ, PT ;  /* 0x000000ff1c00720b */ /* 0x000fe20003f0d000 */
[----:B------:R-:W1:Y:S01]  /*2b90*/  SHFL.BFLY PT, R7, R8, 0x1, 0x1f ;  /* 0x0c201f0008077f89 */ /* 0x000e6200000e0000 */
[----:B------:R-:W2:Y:S01]  /*2ba0*/  MUFU.RCP R13, R13 ;  /* 0x0000000d000d7308 */ /* 0x000ea20000001000 */
[----:B------:R-:W-:Y:S01]  /*2bb0*/  @!P1 FMUL R24, R24, 16777216 ;  /* 0x4b80000018189820 */ /* 0x000fe20000400000 */
[----:B------:R-:W-:-:S13]  /*2bc0*/  LOP3.LUT P1, RZ, R3, 0x1f, RZ, 0xc0, !PT ;  /* 0x0000001f03ff7812 */ /* 0x000fda000782c0ff */
[----:B------:R-:W-:Y:S01]  /*2bd0*/  @!P1 STS [R19+0x80], R28 ;  /* 0x0000801c13009388 */ /* 0x000fe20000000800 */
[----:B0-----:R-:W-:Y:S01]  /*2be0*/  FADD R10, -R9, R10 ;  /* 0x0000000a090a7221 */ /* 0x001fe20000000100 */
[----:B--2---:R-:W-:Y:S01]  /*2bf0*/  FMUL R24, R13, R24 ;  /* 0x000000180d187220 */ /* 0x004fe20000400000 */
[----:B------:R-:W-:Y:S02]  /*2c00*/  LOP3.LUT R13, R3, 0x1, RZ, 0xc0, !PT ;  /* 0x00000001030d7812 */ /* 0x000fe400078ec0ff */
[----:B------:R-:W-:Y:S02]  /*2c10*/  FMUL R20, R10, R10 ;  /* 0x0000000a0a147220 */ /* 0x000fe40000400000 */
[----:B------:R-:W-:Y:S01]  /*2c20*/  FSEL R24, R24, RZ, P0 ;  /* 0x000000ff18187208 */ /* 0x000fe20000000000 */
[----:B-1----:R-:W-:Y:S01]  /*2c30*/  FADD R7, R8, R7 ;  /* 0x0000000708077221 */ /* 0x002fe20000000000 */
[----:B------:R-:W-:-:S03]  /*2c40*/  FMUL R20, R15, R20 ;  /* 0x000000140f147220 */ /* 0x000fc60000400000 */
[----:B------:R-:W-:Y:S01]  /*2c50*/  FFMA R22, R10, R24, R9 ;  /* 0x000000180a167223 */ /* 0x000fe20000000009 */
[----:B------:R-:W-:-:S04]  /*2c60*/  FFMA R20, R24, R20, R7 ;  /* 0x0000001418147223 */ /* 0x000fc80000000007 */
[----:B------:R-:W-:Y:S04]  /*2c70*/  @!P1 STS [R19], R22 ;  /* 0x0000001613009388 */ /* 0x000fe80000000800 */
[----:B------:R0:W-:Y:S04]  /*2c80*/  @!P1 STS [R19+0x40], R20 ;  /* 0x0000401413009388 */ /* 0x0001e80000000800 */
[----:B------:R-:W-:Y:S01]  /*2c90*/  BAR.SYNC.DEFER_BLOCKING 0x0 ;  /* 0x0000000000007b1d */ /* 0x000fe20000010000 */
[----:B0-----:R-:W-:-:S04]  /*2ca0*/  IMAD.MOV.U32 R19, RZ, RZ, 0x2 ;  /* 0x00000002ff137424 */ /* 0x001fc800078e00ff */
[CC--:B------:R-:W-:Y:S01]  /*2cb0*/  IMAD.WIDE.U32 R32, R36.reuse, R19.reuse, c[0x0][0x180] ;  /* 0x0000600024207625 */ /* 0x0c0fe200078e0013 */
[----:B------:R-:W0:Y:S04]  /*2cc0*/  @!P2 LDS R5, [R3.X4+0x80] ;  /* 0x000080000305a984 */ /* 0x000e280000004800 */
[----:B------:R-:W1:Y:S04]  /*2cd0*/  @!P2 LDS R4, [R3.X4] ;  /* 0x000000000304a984 */ /* 0x000e680000004800 */
[----:B------:R-:W-:Y:S01]  /*2ce0*/  @!P2 LDS R6, [R3.X4+0x40] ;  /* 0x000040000306a984 */ /* 0x000fe20000004800 */
[----:B------:R-:W-:Y:S01]  /*2cf0*/  IMAD.WIDE.U32 R34, R36, R19, c[0x0][0x188] ;  /* 0x0000620024227625 */ /* 0x000fe200078e0013 */
[----:B------:R-:W-:Y:S01]  /*2d00*/  CS2R R22, SRZ ;  /* 0x0000000000167805 */ /* 0x000fe2000001ff00 */
[----:B------:R-:W-:Y:S01]  /*2d10*/  IADD3 R26, P2, R27, R12, RZ ;  /* 0x0000000c1b1a7210 */ /* 0x000fe20007f5e0ff */
[----:B0-----:R-:W0:Y:S04]  /*2d20*/  SHFL.BFLY PT, R8, R5, 0x1, 0x1f ;  /* 0x0c201f0005087f89 */ /* 0x001e2800000e0000 */
[----:B-1----:R-:W1:Y:S01]  /*2d30*/  SHFL.BFLY PT, R7, R4, 0x1, 0x1f ;  /* 0x0c201f0004077f89 */ /* 0x002e6200000e0000 */
[----:B0-----:R-:W-:-:S04]  /*2d40*/  FADD R10, R5, R8 ;  /* 0x00000008050a7221 */ /* 0x001fc80000000000 */
[C---:B------:R-:W-:Y:S01]  /*2d50*/  FMUL R9, R10.reuse, 0.25 ;  /* 0x3e8000000a097820 */ /* 0x040fe20000400000 */
[----:B------:R-:W-:Y:S01]  /*2d60*/  FSETP.GEU.AND P1, PT, |R10|, 1.175494350822287508e-38, PT ;  /* 0x008000000a00780b */ /* 0x000fe20003f2e200 */
[----:B-1----:R-:W-:Y:S01]  /*2d70*/  FADD R7, -R4, R7 ;  /* 0x0000000704077221 */ /* 0x002fe20000000100 */
[----:B------:R-:W-:-:S03]  /*2d80*/  FSETP.GT.AND P0, PT, |R10|, 8.50705917302346158658e+37, PT ;  /* 0x7e8000000a00780b */ /* 0x000fc60003f04200 */
[----:B------:R-:W-:Y:S01]  /*2d90*/  FMUL R20, R7, R7 ;  /* 0x0000000707147220 */ /* 0x000fe20000400000 */
[----:B------:R-:W-:Y:S02]  /*2da0*/  FSEL R11, R9, R10, P0 ;  /* 0x0000000a090b7208 */ /* 0x000fe40000000000 */
[----:B------:R-:W0:Y:S01]  /*2db0*/  SHFL.BFLY PT, R9, R6, 0x1, 0x1f ;  /* 0x0c201f0006097f89 */ /* 0x000e2200000e0000 */
[----:B------:R-:W-:-:S04]  /*2dc0*/  FMUL R20, R5, R20 ;  /* 0x0000001405147220 */ /* 0x000fc80000400000 */
[----:B------:R-:W-:Y:S02]  /*2dd0*/  @!P1 FMUL R11, R11, 16777216 ;  /* 0x4b8000000b0b9820 */ /* 0x000fe40000400000 */
[----:B------:R-:W-:Y:S01]  /*2de0*/  @P0 FMUL R8, R8, 0.25 ;  /* 0x3e80000008080820 */ /* 0x000fe20000400000 */
[----:B------:R-:W-:-:S03]  /*2df0*/  ISETP.NE.U32.AND P0, PT, R13, 0x1, PT ;  /* 0x000000010d00780c */ /* 0x000fc60003f05070 */
[----:B------:R-:W1:Y:S01]  /*2e00*/  MUFU.RCP R11, R11 ;  /* 0x0000000b000b7308 */ /* 0x000e620000001000 */
[----:B------:R-:W-:Y:S01]  /*2e10*/  @!P1 FMUL R8, R8, 16777216 ;  /* 0x4b80000008089820 */ /* 0x000fe20000400000 */
[----:B------:R-:W-:Y:S02]  /*2e20*/  FSETP.NEU.AND P1, PT, R10, RZ, PT ;  /* 0x000000ff0a00720b */ /* 0x000fe40003f2d000 */
[----:B------:R-:W-:Y:S01]  /*2e30*/  ISETP.LT.AND P0, PT, R3, 0x10, P0 ;  /* 0x000000100300780c */ /* 0x000fe20000701270 */
[----:B0-----:R-:W-:Y:S01]  /*2e40*/  FADD R9, R6, R9 ;  /* 0x0000000906097221 */ /* 0x001fe20000000000 */
[----:B-1----:R-:W-:-:S11]  /*2e50*/  FMUL R8, R11, R8 ;  /* 0x000000080b087220 */ /* 0x002fd60000400000 */
[----:B------:R-:W-:Y:S01]  /*2e60*/  @P0 STS [R3.X4+0x80], R10 ;  /* 0x0000800a03000388 */ /* 0x000fe20000004800 */
[----:B------:R-:W-:Y:S02]  /*2e70*/  FSEL R8, R8, RZ, P1 ;  /* 0x000000ff08087208 */ /* 0x000fe40000800000 */
[----:B------:R-:W-:-:S03]  /*2e80*/  IADD3 R24, P1, R27, R14, RZ ;  /* 0x0000000e1b187210 */ /* 0x000fc60007f3e0ff */
[----:B------:R-:W-:Y:S01]  /*2e90*/  FFMA R4, R7, R8, R4 ;  /* 0x0000000807047223 */ /* 0x000fe20000000004 */
[----:B------:R-:W-:-:S04]  /*2ea0*/  FFMA R8, R8, R20, R9 ;  /* 0x0000001408087223 */ /* 0x000fc80000000009 */
[----:B------:R-:W-:Y:S04]  /*2eb0*/  @P0 STS [R3.X4], R4 ;  /* 0x0000000403000388 */ /* 0x000fe80000004800 */
[----:B------:R-:W-:Y:S04]  /*2ec0*/  @P0 STS [R3.X4+0x40], R8 ;  /* 0x0000400803000388 */ /* 0x000fe80000004800 */
[----:B------:R-:W-:Y:S06]  /*2ed0*/  BAR.SYNC.DEFER_BLOCKING 0x0 ;  /* 0x0000000000007b1d */ /* 0x000fec0000010000 */
[----:B------:R-:W2:Y:S01]  /*2ee0*/  LDG.E.EL.U16 R5, [R32.64] ;  /* 0x0000000620057981 */ /* 0x000ea2000c2e1500 */
[----:B------:R-:W-:Y:S01]  /*2ef0*/  IMAD.X R25, RZ, RZ, R18, P1 ;  /* 0x000000ffff197224 */ /* 0x000fe200008e0612 */
[----:B------:R-:W-:-:S02]  /*2f00*/  CS2R R20, SRZ ;  /* 0x0000000000147805 */ /* 0x000fc4000001ff00 */
[----:B------:R-:W3:Y:S04]  /*2f10*/  LDG.E.EL.U16 R6, [R34.64] ;  /* 0x0000000622067981 */ /* 0x000ee8000c2e1500 */
[----:B------:R-:W-:Y:S04]  /*2f20*/  LDS R18, [R2.X8] ;  /* 0x0000000002127984 */ /* 0x000fe80000008800 */
[----:B------:R0:W1:Y:S04]  /*2f30*/  LDS R3, [R2.X8+0x40] ;  /* 0x0000400002037984 */ /* 0x0000680000008800 */
[----:B------:R-:W-:Y:S01]  /*2f40*/  BAR.SYNC.DEFER_BLOCKING 0x0 ;  /* 0x0000000000007b1d */ /* 0x000fe20000010000 */
[----:B------:R-:W-:Y:S01]  /*2f50*/  CS2R R28, SRZ ;  /* 0x00000000001c7805 */ /* 0x000fe2000001ff00 */
[----:B------:R-:W-:Y:S01]  /*2f60*/  CS2R R30, SRZ ;  /* 0x00000000001e7805 */ /* 0x000fe2000001ff00 */
[----:B------:R-:W-:-:S03]  /*2f70*/  IADD3.X R27, RZ, R16, RZ, P2, !PT ;  /* 0x00000010ff1b7210 */ /* 0x000fc600017fe4ff */
[----:B------:R-:W4:Y:S04]  /*2f80*/  @!P6 LDG.E.EF.128 R20, [R24.64] ;  /* 0x000000061814e981 */ /* 0x000f28000c0e1d00 */
[----:B------:R-:W-:Y:S06]  /*2f90*/  BAR.SYNC.DEFER_BLOCKING 0x0 ;  /* 0x0000000000007b1d */ /* 0x000fec0000010000 */
[----:B------:R-:W5:Y:S01]  /*2fa0*/  @!P6 LDG.E.EF.128 R28, [R26.64] ;  /* 0x000000061a1ce981 */ /* 0x000f62000c0e1d00 */
[----:B0-----:R-:W-:Y:S01]  /*2fb0*/  LOP3.LUT R2, R36, 0x200, RZ, 0xfc, !PT ;  /* 0x0000020024027812 */ /* 0x001fe200078efcff */
[----:B------:R-:W-:-:S03]  /*2fc0*/  IMAD.MOV.U32 R4, RZ, RZ, 0x3aaaaaab ;  /* 0x3aaaaaabff047424 */ /* 0x000fc600078e00ff */
[----:B------:R-:W-:Y:S01]  /*2fd0*/  ISETP.GE.U32.AND P1, PT, R2, 0x300, PT ;  /* 0x000003000200780c */ /* 0x000fe20003f26070 */
[----:B-1----:R-:W-:-:S03]  /*2fe0*/  FFMA R2, R3, R4, 9.9999997473787516356e-06 ;  /* 0x3727c5ac03027423 */ /* 0x002fc60000000004 */
[----:B------:R-:W-:-:S03]  /*2ff0*/  ISETP.GE.U32.AND.EX P1, PT, RZ, RZ, PT, P1 ;  /* 0x000000ffff00720c */ /* 0x000fc60003f26110 */
[----:B------:R-:W0:Y:S01]  /*3000*/  MUFU.RSQ R2, R2 ;  /* 0x0000000200027308 */ /* 0x000e220000001400 */
[----:B------:R-:W-:Y:S01]  /*3010*/  BAR.SYNC.DEFER_BLOCKING 0x0 ;  /* 0x0000000000007b1d */ /* 0x000fe20000010000 */
[----:B--2---:R-:W-:Y:S01]  /*3020*/  IMAD.U32 R37, R5, 0x10000, RZ ;  /* 0x0001000005257824 */ /* 0x004fe200078e00ff */
[----:B---3--:R-:W-:-:S04]  /*3030*/  SHF.L.U32 R3, R6, 0x10, RZ ;  /* 0x0000001006037819 */ /* 0x008fc800000006ff */
[----:B------:R1:W-:Y:S04]  /*3040*/  STS [R36.X4], R37 ;  /* 0x0000002524007388 */ /* 0x0003e80000004800 */
[----:B------:R-:W-:Y:S06]  /*3050*/  BAR.SYNC.DEFER_BLOCKING 0x0 ;  /* 0x0000000000007b1d */ /* 0x000fec0000010000 */
[----:B------:R-:W-:Y:S04]  /*3060*/  LDS.128 R8, [R17.X4+0x10] ;  /* 0x0000100011087984 */ /* 0x000fe80000004c00 */
[----:B------:R-:W-:Y:S01]  /*3070*/  LDS.128 R4, [R17.X4] ;  /* 0x0000000011047984 */ /* 0x000fe20000004c00 */
[----:B----4-:R-:W-:-:S03]  /*3080*/  PRMT R16, R23, 0x7632, R16 ;  /* 0x0000763217107816 */ /* 0x010fc60000000010 */
[----:B------:R-:W-:Y:S01]  /*3090*/  BAR.SYNC.DEFER_BLOCKING 0x0 ;  /* 0x0000000000007b1d */ /* 0x000fe20000010000 */
[----:B------:R-:W-:Y:S01]  /*30a0*/  IMAD.U32 R38, R23, 0x10000, RZ ;  /* 0x0001000017267824 */ /* 0x000fe200078e00ff */
[C---:B-1----:R-:W-:Y:S01]  /*30b0*/  PRMT R37, R22.reuse, 0x7632, R37 ;  /* 0x0000763216257816 */ /* 0x042fe20000000025 */
[----:B------:R-:W-:Y:S01]  /*30c0*/  IMAD.U32 R39, R22, 0x10000, RZ ;  /* 0x0001000016277824 */ /* 0x000fe200078e00ff */
[C---:B------:R-:W-:Y:S01]  /*30d0*/  PRMT R41, R21.reuse, 0x7632, R41 ;  /* 0x0000763215297816 */ /* 0x040fe20000000029 */
[----:B------:R-:W-:Y:S01]  /*30e0*/  IMAD.U32 R45, R20, 0x10000, RZ ;  /* 0x00010000142d7824 */ /* 0x000fe200078e00ff */
[----:B------:R-:W-:Y:S01]  /*30f0*/  SHF.L.U32 R42, R21, 0x10, RZ ;  /* 0x00000010152a7819 */ /* 0x000fe200000006ff */
[----:B------:R-:W-:Y:S01]  /*3100*/  IMAD.U32 R16, R16, 0x10000, RZ ;  /* 0x0001000010107824 */ /* 0x000fe200078e00ff */
[----:B------:R-:W-:Y:S01]  /*3110*/  PRMT R44, R20, 0x7632, R44 ;  /* 0x00007632142c7816 */ /* 0x000fe2000000002c */
[----:B------:R-:W-:Y:S01]  /*3120*/  IMAD.U32 R41, R41, 0x10000, RZ ;  /* 0x0001000029297824 */ /* 0x000fe200078e00ff */
[----:B------:R-:W-:-:S03]  /*3130*/  SHF.L.U32 R37, R37, 0x10, RZ ;  /* 0x0000001025257819 */ /* 0x000fc600000006ff */
[----:B------:R-:W-:Y:S01]  /*3140*/  IMAD.U32 R44, R44, 0x10000, RZ ;  /* 0x000100002c2c7824 */ /* 0x000fe200078e00ff */
[----:B------:R1:W-:Y:S01]  /*3150*/  STS [R36.X4], R3 ;  /* 0x0000000324007388 */ /* 0x0003e20000004800 */
[----:B-----5:R-:W-:-:S03]  /*3160*/  PRMT R40, R30, 0x7632, R40 ;  /* 0x000076321e287816 */ /* 0x020fc60000000028 */
[----:B------:R-:W-:Y:S01]  /*3170*/  BAR.SYNC.DEFER_BLOCKING 0x0 ;  /* 0x0000000000007b1d */ /* 0x000fe20000010000 */
[----:B------:R-:W-:Y:S02]  /*3180*/  SHF.L.U32 R30, R30, 0x10, RZ ;  /* 0x000000101e1e7819 */ /* 0x000fe400000006ff */
[C---:B------:R-:W-:Y:S01]  /*3190*/  PRMT R43, R29.reuse, 0x7632, R43 ;  /* 0x000076321d2b7816 */ /* 0x040fe2000000002b */
[----:B------:R-:W-:Y:S01]  /*31a0*/  IMAD.U32 R29, R29, 0x10000, RZ ;  /* 0x000100001d1d7824 */ /* 0x000fe200078e00ff */
[----:B------:R-:W-:Y:S01]  /*31b0*/  PRMT R46, R28, 0x7632, R46 ;  /* 0x000076321c2e7816 */ /* 0x000fe2000000002e */
[----:B------:R-:W-:Y:S01]  /*31c0*/  FADD R39, R39, R30 ;  /* 0x0000001e27277221 */ /* 0x000fe20000000000 */
[----:B-1----:R-:W-:Y:S01]  /*31d0*/  PRMT R3, R31, 0x7632, R3 ;  /* 0x000076321f037816 */ /* 0x002fe20000000003 */
[----:B------:R-:W-:Y:S01]  /*31e0*/  FADD R29, R42, R29 ;  /* 0x0000001d2a1d7221 */ /* 0x000fe20000000000 */
[----:B------:R-:W-:Y:S01]  /*31f0*/  SHF.L.U32 R48, R28, 0x10, RZ ;  /* 0x000000101c307819 */ /* 0x000fe200000006ff */
[----:B------:R-:W-:Y:S01]  /*3200*/  IMAD.U32 R40, R40, 0x10000, RZ ;  /* 0x0001000028287824 */ /* 0x000fe200078e00ff */
[----:B------:R-:W-:Y:S01]  /*3210*/  SHF.L.U32 R3, R3, 0x10, RZ ;  /* 0x0000001003037819 */ /* 0x000fe200000006ff */
[----:B------:R-:W-:Y:S01]  /*3220*/  FADD R39, -R18, R39 ;  /* 0x0000002712277221 */ /* 0x000fe20000000100 */
[----:B------:R-:W-:Y:S01]  /*3230*/  SHF.L.U32 R28, R43, 0x10, RZ ;  /* 0x000000102b1c7819 */ /* 0x000fe200000006ff */
[----:B------:R-:W-:Y:S01]  /*3240*/  IMAD.U32 R31, R31, 0x10000, RZ ;  /* 0x000100001f1f7824 */ /* 0x000fe200078e00ff */
[----:B------:R-:W-:Y:S01]  /*3250*/  SHF.L.U32 R43, R46, 0x10, RZ ;  /* 0x000000102e2b7819 */ /* 0x000fe200000006ff */
[----:B------:R-:W-:Y:S01]  /*3260*/  FADD R3, R16, R3 ;  /* 0x0000000310037221 */ /* 0x000fe20000000000 */
[----:B------:R-:W-:Y:S01]  /*3270*/  FADD R37, R37, R40 ;  /* 0x0000002825257221 */ /* 0x000fe20000000000 */
[----:B0-----:R-:W-:Y:S01]  /*3280*/  FMUL R39, R2, R39 ;  /* 0x0000002702277220 */ /* 0x001fe20000400000 */
[----:B------:R-:W-:Y:S01]  /*3290*/  FADD R29, -R18, R29 ;  /* 0x0000001d121d7221 */ /* 0x000fe20000000100 */
[----:B------:R-:W-:Y:S01]  /*32a0*/  FADD R45, R45, R48 ;  /* 0x000000302d2d7221 */ /* 0x000fe20000000000 */
[----:B------:R-:W-:Y:S01]  /*32b0*/  FADD R43, R44, R43 ;  /* 0x0000002b2c2b7221 */ /* 0x000fe20000000000 */
[----:B------:R-:W-:Y:S01]  /*32c0*/  FADD R3, -R18, R3 ;  /* 0x0000000312037221 */ /* 0x000fe20000000100 */
[----:B------:R-:W-:Y:S01]  /*32d0*/  FADD R31, R38, R31 ;  /* 0x0000001f261f7221 */ /* 0x000fe20000000000 */
[----:B------:R-:W0:Y:S01]  /*32e0*/  LDS.128 R12, [R17.X4+0x10] ;  /* 0x00001000110c7984 */ /* 0x000e220000004c00 */
[----:B------:R-:W-:Y:S01]  /*32f0*/  FADD R41, R41, R28 ;  /* 0x0000001c29297221 */ /* 0x000fe20000000000 */
[----:B------:R-:W-:Y:S01]  /*3300*/  FADD R37, -R18, R37 ;  /* 0x0000002512257221 */ /* 0x000fe20000000100 */
[----:B------:R-:W-:Y:S01]  /*3310*/  FMUL R29, R2, R29 ;  /* 0x0000001d021d7220 */ /* 0x000fe20000400000 */
[----:B------:R-:W1:Y:S01]  /*3320*/  LDS.128 R20, [R17.X4] ;  /* 0x0000000011147984 */ /* 0x000e620000004c00 */
[C---:B------:R-:W-:Y:S01]  /*3330*/  FADD R45, -R18.reuse, R45 ;  /* 0x0000002d122d7221 */ /* 0x040fe20000000100 */
[C---:B------:R-:W-:Y:S01]  /*3340*/  FADD R43, -R18.reuse, R43 ;  /* 0x0000002b122b7221 */ /* 0x040fe20000000100 */
[C---:B------:R-:W-:Y:S01]  /*3350*/  FADD R31, -R18.reuse, R31 ;  /* 0x0000001f121f7221 */ /* 0x040fe20000000100 */
[----:B------:R-:W-:Y:S01]  /*3360*/  FADD R41, -R18, R41 ;  /* 0x0000002912297221 */ /* 0x000fe20000000100 */
[C---:B------:R-:W-:Y:S01]  /*3370*/  FMUL R16, R2.reuse, R37 ;  /* 0x0000002502107220 */ /* 0x040fe20000400000 */
[C---:B------:R-:W-:Y:S01]  /*3380*/  FMUL R45, R2.reuse, R45 ;  /* 0x0000002d022d7220 */ /* 0x040fe20000400000 */
[----:B------:R-:W-:Y:S01]  /*3390*/  FMUL R31, R2, R31 ;  /* 0x0000001f021f7220 */ /* 0x000fe20000400000 */
[----:B0-----:R-:W-:Y:S01]  /*33a0*/  FFMA R12, R8, R39, R12 ;  /* 0x00000027080c7223 */ /* 0x001fe2000000000c */
[----:B------:R-:W-:Y:S01]  /*33b0*/  FMUL R8, R2, R3 ;  /* 0x0000000302087220 */ /* 0x000fe20000400000 */
[----:B------:R-:W-:Y:S01]  /*33c0*/  FFMA R9, R9, R16, R13 ;  /* 0x0000001009097223 */ /* 0x000fe2000000000d */
[----:B------:R-:W-:Y:S01]  /*33d0*/  FFMA R10, R31, R10, R14 ;  /* 0x0000000a1f0a7223 */ /* 0x000fe2000000000e */
[----:B-1----:R-:W-:Y:S01]  /*33e0*/  FFMA R22, R29, R6, R22 ;  /* 0x000000061d167223 */ /* 0x002fe20000000016 */
[----:B------:R-:W-:Y:S01]  /*33f0*/  FFMA R11, R8, R11, R15 ;  /* 0x0000000b080b7223 */ /* 0x000fe2000000000f */
[C---:B------:R-:W-:Y:S01]  /*3400*/  FMUL R6, R2.reuse, R43 ;  /* 0x0000002b02067220 */ /* 0x040fe20000400000 */
[----:B------:R-:W-:Y:S01]  /*3410*/  FMUL R8, R2, R41 ;  /* 0x0000002902087220 */ /* 0x000fe20000400000 */
[----:B------:R-:W-:Y:S01]  /*3420*/  FFMA R20, R4, R45, R20 ;  /* 0x0000002d04147223 */ /* 0x000fe20000000014 */
[----:B------:R-:W-:Y:S01]  /*3430*/  IMAD R4, R0, 0x300, R17 ;  /* 0x0000030000047824 */ /* 0x000fe200078e0211 */
[----:B------:R-:W-:Y:S01]  /*3440*/  FFMA R5, R5, R6, R21 ;  /* 0x0000000605057223 */ /* 0x000fe20000000015 */
[----:B------:R-:W-:Y:S01]  /*3450*/  FFMA R7, R8, R7, R23 ;  /* 0x0000000708077223 */ /* 0x000fe20000000017 */
[----:B------:R-:W-:-:S02]  /*3460*/  F2FP.BF16.PACK_AB R14, R9, R12 ;  /* 0x0000000c090e723e */ /* 0x000fc400000010ff */
[----:B------:R-:W-:Y:S01]  /*3470*/  F2FP.BF16.PACK_AB R15, R11, R10 ;  /* 0x0000000a0b0f723e */ /* 0x000fe200000010ff */
[----:B------:R-:W-:Y:S01]  /*3480*/  CS2R R8, SRZ ;  /* 0x0000000000087805 */ /* 0x000fe2000001ff00 */
[----:B------:R-:W-:Y:S01]  /*3490*/  F2FP.BF16.PACK_AB R12, R5, R20 ;  /* 0x00000014050c723e */ /* 0x000fe200000010ff */
[----:B------:R-:W-:Y:S01]  /*34a0*/  IMAD.WIDE R4, R4, R19, c[0x0][0x190] ;  /* 0x0000640004047625 */ /* 0x000fe200078e0213 */
[----:B------:R-:W-:Y:S01]  /*34b0*/  F2FP.BF16.PACK_AB R13, R7, R22 ;  /* 0x00000016070d723e */ /* 0x000fe200000010ff */
[----:B------:R-:W-:Y:S01]  /*34c0*/  CS2R R10, SRZ ;  /* 0x00000000000a7805 */ /* 0x000fe2000001ff00 */
[----:B------:R-:W-:Y:S02]  /*34d0*/  PRMT R3, RZ, 0x7610, R3 ;  /* 0x00007610ff037816 */ /* 0x000fe40000000003 */
[----:B------:R-:W-:Y:S01]  /*34e0*/  PRMT R6, RZ, 0x7610, R6 ;  /* 0x00007610ff067816 */ /* 0x000fe20000000006 */
[----:B------:R-:W-:Y:S01]  /*34f0*/  @!P6 STG.E.128 [R4.64], R12 ;  /* 0x0000000c0400e986 */ /* 0x000fe2000c101d06 */
[----:B------:R-:W-:-:S03]  /*3500*/  LOP3.LUT R39, R17, 0x200, RZ, 0xfc, !PT ;  /* 0x0000020011277812 */ /* 0x000fc600078efcff */
[----:B------:R-:W2:Y:S01]  /*3510*/  @!P1 LDG.E.EL.U16 R3, [R32.64+0x400] ;  /* 0x0004000620039981 */ /* 0x000ea2000c2e1500 */
[----:B------:R-:W-:-:S03]  /*3520*/  ISETP.LT.U32.AND P0, PT, R39, 0x300, PT ;  /* 0x000003002700780c */ /* 0x000fc60003f01070 */
[----:B------:R-:W3:Y:S04]  /*3530*/  @!P1 LDG.E.EL.U16 R6, [R34.64+0x400] ;  /* 0x0004000622069981 */ /* 0x000ee8000c2e1500 */
[----:B------:R-:W-:Y:S01]  /*3540*/  BAR.SYNC.DEFER_BLOCKING 0x0 ;  /* 0x0000000000007b1d */ /* 0x000fe20000010000 */
[----:B------:R-:W-:-:S13]  /*3550*/  ISETP.LT.U32.AND.EX P0, PT, RZ, RZ, !P6, P0 ;  /* 0x000000ffff00720c */ /* 0x000fda0007701100 */
[----:B------:R-:W4:Y:S01]  /*3560*/  @P0 LDG.E.EF.128 R8, [R24.64+0x400] ;  /* 0x0004000618080981 */ /* 0x000f22000c0e1d00 */
[----:B------:R-:W-:Y:S01]  /*3570*/  CS2R R28, SRZ ;  /* 0x00000000001c7805 */ /* 0x000fe2000001ff00 */
[----:B------:R-:W-:Y:S02]  /*3580*/  CS2R R30, SRZ ;  /* 0x00000000001e7805 */ /* 0x000fe4000001ff00 */
[----:B------:R-:W-:Y:S06]  /*3590*/  BAR.SYNC.DEFER_BLOCKING 0x0 ;  /* 0x0000000000007b1d */ /* 0x000fec0000010000 */
[----:B------:R-:W5:Y:S04]  /*35a0*/  @P0 LDG.E.EF.128 R28, [R26.64+0x400] ;  /* 0x000400061a1c0981 */ /* 0x000f68000c0e1d00 */
[----:B------:R-:W-:Y:S01]  /*35b0*/  BAR.SYNC.DEFER_BLOCKING 0x0 ;  /* 0x0000000000007b1d */ /* 0x000fe20000010000 */
[----:B--2---:R-:W-:-:S05]  /*35c0*/  IMAD.U32 R21, R3, 0x10000, RZ ;  /* 0x0001000003157824 */ /* 0x004fca00078e00ff */
[----:B------:R-:W-:Y:S04]  /*35d0*/  STS [R36.X4], R21 ;  /* 0x0000001524007388 */ /* 0x000fe80000004800 */
[----:B------:R-:W-:Y:S01]  /*35e0*/  BAR.SYNC.DEFER_BLOCKING 0x0 ;  /* 0x0000000000007b1d */ /* 0x000fe20000010000 */
[----:B---3--:R-:W-:Y:S02]  /*35f0*/  SHF.L.U32 R41, R6, 0x10, RZ ;  /* 0x0000001006297819 */ /* 0x008fe400000006ff */
[C---:B----4-:R-:W-:Y:S01]  /*3600*/  PRMT R3, R11.reuse, 0x7632, R3 ;  /* 0x000076320b037816 */ /* 0x050fe20000000003 */
[----:B------:R-:W-:Y:S01]  /*3610*/  IMAD.U32 R25, R10, 0x10000, RZ ;  /* 0x000100000a197824 */ /* 0x000fe200078e00ff */
[----:B------:R-:W-:Y:S01]  /*3620*/  SHF.L.U32 R16, R11, 0x10, RZ ;  /* 0x000000100b107819 */ /* 0x000fe200000006ff */
[----:B------:R-:W-:Y:S01]  /*3630*/  IMAD.U32 R37, R8, 0x10000, RZ ;  /* 0x0001000008257824 */ /* 0x000fe200078e00ff */
[----:B------:R-:W-:Y:S01]  /*3640*/  PRMT R32, R10, 0x7632, R32 ;  /* 0x000076320a207816 */ /* 0x000fe20000000020 */
[----:B------:R-:W-:Y:S01]  /*3650*/  LDS.128 R4, [R17.X4+0x10] ;  /* 0x0000100011047984 */ /* 0x000fe20000004c00 */
[----:B------:R-:W-:-:S02]  /*3660*/  PRMT R33, R9, 0x7632, R33 ;  /* 0x0000763209217816 */ /* 0x000fc40000000021 */
[----:B------:R-:W-:Y:S02]  /*3670*/  SHF.L.U32 R34, R9, 0x10, RZ ;  /* 0x0000001009227819 */ /* 0x000fe400000006ff */
[----:B------:R-:W-:Y:S02]  /*3680*/  PRMT R35, R8, 0x7632, R35 ;  /* 0x0000763208237816 */ /* 0x000fe40000000023 */
[----:B------:R-:W-:Y:S04]  /*3690*/  LDS.128 R8, [R17.X4] ;  /* 0x0000000011087984 */ /* 0x000fe80000004c00 */
[----:B------:R-:W-:Y:S06]  /*36a0*/  BAR.SYNC.DEFER_BLOCKING 0x0 ;  /* 0x0000000000007b1d */ /* 0x000fec0000010000 */
[----:B------:R-:W-:Y:S04]  /*36b0*/  STS [R36.X4], R41 ;  /* 0x0000002924007388 */ /* 0x000fe80000004800 */
[----:B------:R-:W-:Y:S01]  /*36c0*/  BAR.SYNC.DEFER_BLOCKING 0x0 ;  /* 0x0000000000007b1d */ /* 0x000fe20000010000 */
[C---:B-----5:R-:W-:Y:S01]  /*36d0*/  PRMT R24, R31.reuse, 0x7632, R24 ;  /* 0x000076321f187816 */ /* 0x060fe20000000018 */
[----:B------:R-:W-:Y:S01]  /*36e0*/  IMAD.U32 R31, R31, 0x10000, RZ ;  /* 0x000100001f1f7824 */ /* 0x000fe200078e00ff */
[----:B------:R-:W-:-:S02]  /*36f0*/  PRMT R26, R30, 0x7632, R26 ;  /* 0x000076321e1a7816 */ /* 0x000fc4000000001a */
[----:B------:R-:W-:Y:S01]  /*3700*/  PRMT R38, R28, 0x7632, R38 ;  /* 0x000076321c267816 */ /* 0x000fe20000000026 */
[----:B------:R-:W0:Y:S04]  /*3710*/  LDS.128 R12, [R17.X4] ;  /* 0x00000000110c7984 */ /* 0x000e280000004c00 */
[----:B------:R1:W2:Y:S01]  /*3720*/  LDS.128 R20, [R17.X4+0x10] ;  /* 0x0000100011147984 */ /* 0x0002a20000004c00 */
[C---:B------:R-:W-:Y:S01]  /*3730*/  PRMT R27, R29.reuse, 0x7632, R27 ;  /* 0x000076321d1b7816 */ /* 0x040fe2000000001b */
[----:B------:R-:W-:Y:S01]  /*3740*/  IMAD.U32 R29, R29, 0x10000, RZ ;  /* 0x000100001d1d7824 */ /* 0x000fe200078e00ff */
[----:B------:R-:W-:Y:S01]  /*3750*/  SHF.L.U32 R30, R30, 0x10, RZ ;  /* 0x000000101e1e7819 */ /* 0x000fe200000006ff */
[----:B------:R-:W-:Y:S01]  /*3760*/  FADD R31, R16, R31 ;  /* 0x0000001f101f7221 */ /* 0x000fe20000000000 */
[----:B------:R-:W-:Y:S01]  /*3770*/  SHF.L.U32 R28, R28, 0x10, RZ ;  /* 0x000000101c1c7819 */ /* 0x000fe200000006ff */
[----:B------:R-:W-:Y:S01]  /*3780*/  IMAD.U32 R3, R3, 0x10000, RZ ;  /* 0x0001000003037824 */ /* 0x000fe200078e00ff */
[----:B------:R-:W-:Y:S01]  /*3790*/  SHF.L.U32 R32, R32, 0x10, RZ ;  /* 0x0000001020207819 */ /* 0x000fe200000006ff */
[----:B------:R-:W-:Y:S01]  /*37a0*/  IMAD.U32 R24, R24, 0x10000, RZ ;  /* 0x0001000018187824 */ /* 0x000fe200078e00ff */
[----:B------:R-:W-:-:S02]  /*37b0*/  SHF.L.U32 R35, R35, 0x10, RZ ;  /* 0x0000001023237819 */ /* 0x000fc400000006ff */
[----:B-1----:R-:W-:Y:S02]  /*37c0*/  SHF.L.U32 R17, R26, 0x10, RZ ;  /* 0x000000101a117819 */ /* 0x002fe400000006ff */
[----:B------:R-:W-:Y:S01]  /*37d0*/  SHF.L.U32 R38, R38, 0x10, RZ ;  /* 0x0000001026267819 */ /* 0x000fe200000006ff */
[----:B------:R-:W-:Y:S02]  /*37e0*/  IMAD.U32 R33, R33, 0x10000, RZ ;  /* 0x0001000021217824 */ /* 0x000fe400078e00ff */
[----:B------:R-:W-:Y:S01]  /*37f0*/  IMAD.U32 R16, R27, 0x10000, RZ ;  /* 0x000100001b107824 */ /* 0x000fe200078e00ff */
[----:B------:R-:W-:Y:S01]  /*3800*/  FADD R25, R25, R30 ;  /* 0x0000001e19197221 */ /* 0x000fe20000000000 */
[----:B------:R-:W-:Y:S01]  /*3810*/  FADD R29, R34, R29 ;  /* 0x0000001d221d7221 */ /* 0x000fe20000000000 */
[----:B------:R-:W-:Y:S01]  /*3820*/  FADD R37, R37, R28 ;  /* 0x0000001c25257221 */ /* 0x000fe20000000000 */
[----:B------:R-:W-:Y:S01]  /*3830*/  FADD R3, R3, R24 ;  /* 0x0000001803037221 */ /* 0x000fe20000000000 */
[----:B------:R-:W-:Y:S01]  /*3840*/  FADD R17, R32, R17 ;  /* 0x0000001120117221 */ /* 0x000fe20000000000 */
[----:B------:R-:W-:Y:S01]  /*3850*/  FADD R35, R35, R38 ;  /* 0x0000002623237221 */ /* 0x000fe20000000000 */
[----:B------:R-:W-:Y:S01]  /*3860*/  FADD R33, R33, R16 ;  /* 0x0000001021217221 */ /* 0x000fe20000000000 */
[C---:B------:R-:W-:Y:S01]  /*3870*/  FADD R31, -R18.reuse, R31 ;  /* 0x0000001f121f7221 */ /* 0x040fe20000000100 */
[C---:B------:R-:W-:Y:S01]  /*3880*/  FADD R25, -R18.reuse, R25 ;  /* 0x0000001912197221 */ /* 0x040fe20000000100 */
[C---:B------:R-:W-:Y:S01]  /*3890*/  FADD R29, -R18.reuse, R29 ;  /* 0x0000001d121d7221 */ /* 0x040fe20000000100 */
[C---:B------:R-:W-:Y:S01]  /*38a0*/  FADD R37, -R18.reuse, R37 ;  /* 0x0000002512257221 */ /* 0x040fe20000000100 */
[C---:B------:R-:W-:Y:S01]  /*38b0*/  FADD R3, -R18.reuse, R3 ;  /* 0x0000000312037221 */ /* 0x040fe20000000100 */
[C---:B------:R-:W-:Y:S01]  /*38c0*/  FADD R17, -R18.reuse, R17 ;  /* 0x0000001112117221 */ /* 0x040fe20000000100 */
[C---:B------:R-:W-:Y:S01]  /*38d0*/  FADD R35, -R18.reuse, R35 ;  /* 0x0000002312237221 */ /* 0x040fe20000000100 */
[----:B------:R-:W-:Y:S01]  /*38e0*/  FADD R33, -R18, R33 ;  /* 0x0000002112217221 */ /* 0x000fe20000000100 */
[C---:B------:R-:W-:Y:S01]  /*38f0*/  FMUL R31, R2.reuse, R31 ;  /* 0x0000001f021f7220 */ /* 0x040fe20000400000 */
[C---:B------:R-:W-:Y:S01]  /*3900*/  FMUL R25, R2.reuse, R25 ;  /* 0x0000001902197220 */ /* 0x040fe20000400000 */
[C---:B------:R-:W-:Y:S01]  /*3910*/  FMUL R29, R2.reuse, R29 ;  /* 0x0000001d021d7220 */ /* 0x040fe20000400000 */
[C---:B------:R-:W-:Y:S01]  /*3920*/  FMUL R37, R2.reuse, R37 ;  /* 0x0000002502257220 */ /* 0x040fe20000400000 */
[C---:B------:R-:W-:Y:S01]  /*3930*/  FMUL R16, R2.reuse, R3 ;  /* 0x0000000302107220 */ /* 0x040fe20000400000 */
[C---:B------:R-:W-:Y:S01]  /*3940*/  FMUL R24, R2.reuse, R35 ;  /* 0x0000002302187220 */ /* 0x040fe20000400000 */
[C---:B------:R-:W-:Y:S01]  /*3950*/  FMUL R18, R2.reuse, R17 ;  /* 0x0000001102127220 */ /* 0x040fe20000400000 */
[----:B------:R-:W-:Y:S01]  /*3960*/  FMUL R2, R2, R33 ;  /* 0x0000002102027220 */ /* 0x000fe20000400000 */
[----:B0-----:R-:W-:Y:S01]  /*3970*/  FFMA R8, R8, R37, R12 ;  /* 0x0000002508087223 */ /* 0x001fe2000000000c */
[----:B------:R-:W-:Y:S01]  /*3980*/  FFMA R9, R9, R24, R13 ;  /* 0x0000001809097223 */ /* 0x000fe2000000000d */
[----:B------:R-:W-:Y:S01]  /*3990*/  FFMA R10, R29, R10, R14 ;  /* 0x0000000a1d0a7223 */ /* 0x000fe2000000000e */
[----:B------:R-:W-:Y:S01]  /*39a0*/  FFMA R11, R2, R11, R15 ;  /* 0x0000000b020b7223 */ /* 0x000fe2000000000f */
[----:B--2---:R-:W-:Y:S01]  /*39b0*/  FFMA R4, R4, R25, R20 ;  /* 0x0000001904047223 */ /* 0x004fe20000000014 */
[----:B------:R-:W-:Y:S01]  /*39c0*/  FFMA R5, R5, R18, R21 ;  /* 0x0000001205057223 */ /* 0x000fe20000000015 */
[----:B------:R-:W-:Y:S01]  /*39d0*/  FFMA R6, R31, R6, R22 ;  /* 0x000000061f067223 */ /* 0x000fe20000000016 */
[----:B------:R-:W-:Y:S01]  /*39e0*/  FFMA R7, R16, R7, R23 ;  /* 0x0000000710077223 */ /* 0x000fe20000000017 */
[----:B------:R-:W-:Y:S01]  /*39f0*/  IMAD R2, R0, 0x300, R39 ;  /* 0x0000030000027824 */ /* 0x000fe200078e0227 */
[----:B------:R-:W-:-:S02]  /*3a00*/  F2FP.BF16.PACK_AB R8, R9, R8 ;  /* 0x000000080908723e */ /* 0x000fc400000010ff */
[----:B------:R-:W-:Y:S01]  /*3a10*/  F2FP.BF16.PACK_AB R9, R11, R10 ;  /* 0x0000000a0b09723e */ /* 0x000fe200000010ff */
[----:B------:R-:W-:Y:S01]  /*3a20*/  IMAD.WIDE R2, R2, R19, c[0x0][0x190] ;  /* 0x0000640002027625 */ /* 0x000fe200078e0213 */
[----:B------:R-:W-:Y:S02]  /*3a30*/  F2FP.BF16.PACK_AB R10, R5, R4 ;  /* 0x00000004050a723e */ /* 0x000fe400000010ff */
[----:B------:R-:W-:Y:S01]  /*3a40*/  F2FP.BF16.PACK_AB R11, R7, R6 ;  /* 0x00000006070b723e */ /* 0x000fe200000010ff */
[----:B------:R-:W-:Y:S06]  /*3a50*/  @!P0 EXIT ;  /* 0x000000000000894d */ /* 0x000fec0003800000 */
[----:B------:R-:W-:Y:S01]  /*3a60*/  STG.E.128 [R2.64], R8 ;  /* 0x0000000802007986 */ /* 0x000fe2000c101d06 */
[----:B------:R-:W-:Y:S05]  /*3a70*/  EXIT ;  /* 0x000000000000794d */ /* 0x000fea0003800000 */
.L_x_1:
[----:B------:R-:W-:Y:S01]  /*3a80*/  MOV R0, 0x0 ;  /* 0x0000000000007802 */ /* 0x000fe20000000f00 */
[----:B------:R-:W-:Y:S01]  /*3a90*/  IMAD.MOV.U32 R4, RZ, RZ, c[0x4][0x18] ;  /* 0x01000600ff047624 */ /* 0x000fe200078e00ff */
[----:B------:R-:W-:Y:S01]  /*3aa0*/  MOV R5, c[0x4][0x1c] ;  /* 0x0100070000057a02 */ /* 0x000fe20000000f00 */
[----:B------:R-:W-:Y:S01]  /*3ab0*/  IMAD.MOV.U32 R6, RZ, RZ, c[0x4][0x10] ;  /* 0x01000400ff067624 */ /* 0x000fe200078e00ff */
[----:B------:R0:W1:Y:S01]  /*3ac0*/  LDC.64 R2, c[0x4][R0] ;  /* 0x0100000000027b82 */ /* 0x0000620000000a00 */
[----:B------:R-:W-:Y:S01]  /*3ad0*/  MOV R7, c[0x4][0x14] ;  /* 0x0100050000077a02 */ /* 0x000fe20000000f00 */
[----:B------:R-:W-:Y:S01]  /*3ae0*/  IMAD.MOV.U32 R8, RZ, RZ, 0x32 ;  /* 0x00000032ff087424 */ /* 0x000fe200078e00ff */
[----:B------:R-:W-:Y:S01]  /*3af0*/  MOV R10, c[0x4][0x8] ;  /* 0x01000200000a7a02 */ /* 0x000fe20000000f00 */
[----:B------:R-:W-:Y:S01]  /*3b00*/  IMAD.MOV.U32 R11, RZ, RZ, c[0x4][0xc] ;  /* 0x01000300ff0b7624 */ /* 0x000fe200078e00ff */
[----:B------:R-:W-:Y:S01]  /*3b10*/  MOV R12, 0x1 ;  /* 0x00000001000c7802 */ /* 0x000fe20000000f00 */
[----:B------:R-:W-:-:S02]  /*3b20*/  IMAD.MOV.U32 R13, RZ, RZ, RZ ;  /* 0x000000ffff0d7224 */ /* 0x000fc400078e00ff */
[----:B------:R-:W-:-:S05]  /*3b30*/  LEPC R14 ;  /* 0x00000000000e734e */ /* 0x000fca0000000000 */
[----:B------:R-:W-:Y:S02]  /*3b40*/  MOV R9, 0x3bb0 ;  /* 0x00003bb000097802 */ /* 0x000fe40000000f00 */
[----:B------:R-:W-:-:S02]  /*3b50*/  MOV R20, 0x3b30 ;  /* 0x00003b3000147802 */ /* 0x000fc40000000f00 */
[----:B------:R-:W-:Y:S02]  /*3b60*/  MOV R21, 0x0 ;  /* 0x0000000000157802 */ /* 0x000fe40000000f00 */
[----:B0-----:R-:W-:Y:S02]  /*3b70*/  MOV R0, 0x0 ;  /* 0x0000000000007802 */ /* 0x001fe40000000f00 */
[----:B------:R-:W-:-:S04]  /*3b80*/  IADD3 R20, P0, P1, -R20, R9, R14 ;  /* 0x0000000914147210 */ /* 0x000fc8000791e10e */
[----:B------:R-:W-:-:S04]  /*3b90*/  IADD3.X R21, ~R0, R21, R15, P0, P1 ;  /* 0x0000001500157210 */ /* 0x000fc800007e250f */
[----:B-1----:R-:W-:Y:S05]  /*3ba0*/  CALL.ABS.NOINC R2 ;  /* 0x0000000002007343 */ /* 0x002fea0003c00000 */
.L_x_0:
[----:B0-----:R-:W-:Y:S01]  /*3bb0*/  MOV R0, 0x0 ;  /* 0x0000000000007802 */ /* 0x001fe20000000f00 */
[----:B-----5:R-:W-:Y:S01]  /*3bc0*/  IMAD.MOV.U32 R5, RZ, RZ, c[0x4][0x34] ;  /* 0x01000d00ff057624 */ /* 0x020fe200078e00ff */
[----:B------:R-:W-:Y:S01]  /*3bd0*/  MOV R4, c[0x4][0x30] ;  /* 0x01000c0000047a02 */ /* 0x000fe20000000f00 */
[----:B------:R-:W-:Y:S01]  /*3be0*/  IMAD.MOV.U32 R7, RZ, RZ, c[0x4][0x2c] ;  /* 0x01000b00ff077624 */ /* 0x000fe200078e00ff */
[----:B------:R0:W1:Y:S01]  /*3bf0*/  LDC.64 R2, c[0x4][R0] ;  /* 0x0100000000027b82 */ /* 0x0000620000000a00 */
[----:B------:R-:W-:Y:S01]  /*3c00*/  MOV R6, c[0x4][0x28] ;  /* 0x01000a0000067a02 */ /* 0x000fe20000000f00 */
[----:B------:R-:W-:Y:S01]  /*3c10*/  IMAD.MOV.U32 R10, RZ, RZ, c[0x4][0x20] ;  /* 0x01000800ff0a7624 */ /* 0x000fe200078e00ff */
[----:B------:R-:W-:Y:S01]  /*3c20*/  MOV R8, 0x2c ;  /* 0x0000002c00087802 */ /* 0x000fe20000000f00 */
[----:B------:R-:W-:Y:S01]  /*3c30*/  IMAD.MOV.U32 R12, RZ, RZ, 0x1 ;  /* 0x00000001ff0c7424 */ /* 0x000fe200078e00ff */
[----:B------:R-:W-:Y:S02]  /*3c40*/  MOV R11, c[0x4][0x24] ;  /* 0x01000900000b7a02 */ /* 0x000fe40000000f00 */
[----:B------:R-:W-:-:S02]  /*3c50*/  MOV R13, RZ ;  /* 0x000000ff000d7202 */ /* 0x000fc40000000f00 */
        /* <DEDUP_REMOVED lines=8> */
.L_x_4:
[----:B------:R-:W-:-:S00]  /*3ce0*/  BRA `(.L_x_4) ;  /* 0xfffffff000007947 */ /* 0x000fc0000383ffff */
[----:B------:R-:W-:-:S00]  /*3cf0*/  NOP ;  /* 0x0000000000007918 */ /* 0x000fc00000000000 */
        /* <DEDUP_REMOVED lines=8> */
.L_x_5:


//--------------------- .nv.global.init           --------------------------
	.section	.nv.global.init,"aw",@progbits
.nv.global.init:
	.type		assertFunc_1,@object
	.size		assertFunc_1,(assertFunc_0 - assertFunc_1)
assertFunc_1:
        /*0000*/ 	.byte	0x75, 0x6e, 0x6b, 0x6e, 0x6f, 0x77, 0x6e, 0x00
	.type		assertFunc_0,@object
	.size		assertFunc_0,(_$_str - assertFunc_0)
assertFunc_0:
        /*0008*/ 	.byte	0x75, 0x6e, 0x6b, 0x6e, 0x6f, 0x77, 0x6e, 0x00
	.type		_$_str,@object
	.size		_$_str,(assertMessage_1 - _$_str)
_$_str:
        /*0010*/ 	.byte	0x5f, 0x5f, 0x43, 0x55, 0x44, 0x41, 0x5f, 0x46, 0x54, 0x5a, 0x00
	.type		assertMessage_1,@object
	.size		assertMessage_1,(assertMessage_0 - assertMessage_1)
assertMessage_1:
        /*001b*/ 	.byte	0x69, 0x6e, 0x64, 0x65, 0x78, 0x20, 0x6f, 0x75, 0x74, 0x20, 0x6f, 0x66, 0x20, 0x62, 0x6f, 0x75
        /*002b*/ 	.byte	0x6e, 0x64, 0x73, 0x3a, 0x20, 0x30, 0x20, 0x3c, 0x3d, 0x20, 0x74, 0x6d, 0x70, 0x31, 0x31, 0x20
        /*003b*/ 	.byte	0x3c, 0x20, 0x37, 0x37, 0x00
	.type		assertMessage_0,@object
	.size		assertMessage_0,(assertFile_0 - assertMessage_0)
assertMessage_0:
        /*0040*/ 	.byte	0x69, 0x6e, 0x64, 0x65, 0x78, 0x20, 0x6f, 0x75, 0x74, 0x20, 0x6f, 0x66, 0x20, 0x62, 0x6f, 0x75
        /*0050*/ 	.byte	0x6e, 0x64, 0x73, 0x3a, 0x20, 0x30, 0x20, 0x3c, 0x3d, 0x20, 0x74, 0x6d, 0x70, 0x34, 0x20, 0x3c
        /*0060*/ 	.byte	0x20, 0x34, 0x39, 0x34, 0x30, 0x38, 0x00
	.type		assertFile_0,@object
	.size		assertFile_0,(assertFile_1 - assertFile_0)
assertFile_0:
        /*0067*/ 	.byte	0x2f, 0x74, 0x6d, 0x70, 0x2f, 0x74, 0x6f, 0x72, 0x63, 0x68, 0x69, 0x6e, 0x64, 0x75, 0x63, 0x74
        /*0077*/ 	.byte	0x6f, 0x72, 0x5f, 0x72, 0x6f, 0x6f, 0x74, 0x2f, 0x33, 0x77, 0x2f, 0x63, 0x33, 0x77, 0x63, 0x6a
        /*0087*/ 	.byte	0x72, 0x75, 0x75, 0x35, 0x63, 0x6e, 0x77, 0x70, 0x75, 0x7a, 0x75, 0x70, 0x34, 0x6e, 0x61, 0x62
        /*0097*/ 	.byte	0x35, 0x37, 0x7a, 0x76, 0x6b, 0x71, 0x69, 0x6e, 0x76, 0x37, 0x64, 0x76, 0x32, 0x79, 0x36, 0x69
        /*00a7*/ 	.byte	0x33, 0x68, 0x6e, 0x76, 0x74, 0x37, 0x63, 0x36, 0x72, 0x78, 0x36, 0x34, 0x67, 0x75, 0x74, 0x2e
        /*00b7*/ 	.byte	0x70, 0x79, 0x00
	.type		assertFile_1,@object
	.size		assertFile_1,(.L_1 - assertFile_1)
assertFile_1:
        /*00ba*/ 	.byte	0x2f, 0x74, 0x6d, 0x70, 0x2f, 0x74, 0x6f, 0x72, 0x63, 0x68, 0x69, 0x6e, 0x64, 0x75, 0x63, 0x74
        /*00ca*/ 	.byte	0x6f, 0x72, 0x5f, 0x72, 0x6f, 0x6f, 0x74, 0x2f, 0x33, 0x77, 0x2f, 0x63, 0x33, 0x77, 0x63, 0x6a
        /*00da*/ 	.byte	0x72, 0x75, 0x75, 0x35, 0x63, 0x6e, 0x77, 0x70, 0x75, 0x7a, 0x75, 0x70, 0x34, 0x6e, 0x61, 0x62
        /*00ea*/ 	.byte	0x35, 0x37, 0x7a, 0x76, 0x6b, 0x71, 0x69, 0x6e, 0x76, 0x37, 0x64, 0x76, 0x32, 0x79, 0x36, 0x69
        /*00fa*/ 	.byte	0x33, 0x68, 0x6e, 0x76, 0x74, 0x37, 0x63, 0x36, 0x72, 0x78, 0x36, 0x34, 0x67, 0x75, 0x74, 0x2e
        /*010a*/ 	.byte	0x70, 0x79, 0x00
.L_1:


//--------------------- .nv.shared.triton_red_fused_add_embedding_native_layer_norm_0 --------------------------
	.section	.nv.shared.triton_red_fused_add_embedding_native_layer_norm_0,"aw",@nobits
	.sectionflags	@""
	.align	16


//--------------------- SYMBOLS --------------------------

	.type		__assertfail,@function
